	.target	sm_90a

	.elftype	@"ET_EXEC"


//--------------------- .note.nv.tkinfo           --------------------------
	.section	.note.nv.tkinfo,"",@"SHT_NOTE"
	.sectionflags	@"SHF_NOTE_NV_TKINFO"
	.tkinfo
        /*0018*/ 	.word	0x00000002
        /*0030*/ 	.string	""
        /*0030*/ 	.string	"ptxas"
        /*0030*/ 	.string	"Cuda compilation tools, release 13.0, V13.0.88"
        /*0030*/ 	.string	"Build cuda_13.0.r13.0/compiler.36424714_0"
        /*0030*/ 	.string	"-v  -suppress-debug-info  -lineinfo  -arch sm_90a "



//--------------------- .note.nv.cuinfo           --------------------------
	.section	.note.nv.cuinfo,"",@"SHT_NOTE"
	.sectionflags	@"SHF_NOTE_NV_CUINFO"
        /*0018*/ 	.short	0x0002
        /*001a*/ 	.short	0x005a
        /*001c*/ 	.short	0x0082
	.zero		2


//--------------------- .nv.info                  --------------------------
	.section	.nv.info,"",@"SHT_CUDA_INFO"
	.align	4


	//----- nvinfo : EIATTR_REGCOUNT
	.align		4
        /*0000*/ 	.byte	0x04, 0x2f
        /*0002*/ 	.short	(.L_1 - .L_0)
	.align		4
.L_0:
        /*0004*/ 	.word	index@(matmul_kernel)
        /*0008*/ 	.word	0x000000cc


	//----- nvinfo : EIATTR_FRAME_SIZE
	.align		4
.L_1:
        /*000c*/ 	.byte	0x04, 0x11
        /*000e*/ 	.short	(.L_3 - .L_2)
	.align		4
.L_2:
        /*0010*/ 	.word	index@(matmul_kernel)
        /*0014*/ 	.word	0x00000000


	//----- nvinfo : EIATTR_MIN_STACK_SIZE
	.align		4
.L_3:
        /*0018*/ 	.byte	0x04, 0x12
        /*001a*/ 	.short	(.L_5 - .L_4)
	.align		4
.L_4:
        /*001c*/ 	.word	index@(matmul_kernel)
        /*0020*/ 	.word	0x00000000
.L_5:


//--------------------- .nv.compat                --------------------------
	.section	.nv.compat,"",@"SHT_CUDA_COMPAT_INFO"
	.align	4
        /*0000*/ 	.byte	0x02, 0x09, 0x01, 0x00, 0x02, 0x02, 0x02, 0x00, 0x02, 0x05, 0x05, 0x00, 0x03, 0x07, 0x01, 0x01
        /*0010*/ 	.byte	0x02, 0x03, 0x00, 0x00, 0x02, 0x06, 0x01, 0x00, 0x04, 0x0b, 0x08, 0x00, 0x00, 0x00, 0x00, 0x00
        /*0020*/ 	.byte	0x00, 0x00, 0x00, 0x00


//--------------------- .nv.info.matmul_kernel    --------------------------
	.section	.nv.info.matmul_kernel,"",@"SHT_CUDA_INFO"
	.sectionflags	@""
	.align	4


	//----- nvinfo : EIATTR_CUDA_API_VERSION
	.align		4
        /*0000*/ 	.byte	0x04, 0x37
        /*0002*/ 	.short	(.L_7 - .L_6)
.L_6:
        /*0004*/ 	.word	0x00000082


	//----- nvinfo : EIATTR_KPARAM_INFO
	.align		4
.L_7:
        /*0008*/ 	.byte	0x04, 0x17
        /*000a*/ 	.short	(.L_9 - .L_8)
.L_8:
        /*000c*/ 	.word	0x00000000
        /*0010*/ 	.short	0x000d
        /*0012*/ 	.short	0x0048
        /*0014*/ 	.byte	0x00, 0xf4, 0x21, 0x00


	//----- nvinfo : EIATTR_KPARAM_INFO
	.align		4
.L_9:
        /*0018*/ 	.byte	0x04, 0x17
        /*001a*/ 	.short	(.L_11 - .L_10)
.L_10:
        /*001c*/ 	.word	0x00000000
        /*0020*/ 	.short	0x000c
        /*0022*/ 	.short	0x0040
        /*0024*/ 	.byte	0x00, 0xf4, 0x21, 0x00


	//----- nvinfo : EIATTR_KPARAM_INFO
	.align		4
.L_11:
        /*0028*/ 	.byte	0x04, 0x17
        /*002a*/ 	.short	(.L_13 - .L_12)
.L_12:
        /*002c*/ 	.word	0x00000000
        /*0030*/ 	.short	0x000b
        /*0032*/ 	.short	0x0038
        /*0034*/ 	.byte	0x00, 0xf0, 0x11, 0x00


	//----- nvinfo : EIATTR_KPARAM_INFO
	.align		4
.L_13:
        /*0038*/ 	.byte	0x04, 0x17
        /*003a*/ 	.short	(.L_15 - .L_14)
.L_14:
        /*003c*/ 	.word	0x00000000
        /*0040*/ 	.short	0x000a
        /*0042*/ 	.short	0x0034
        /*0044*/ 	.byte	0x00, 0xf0, 0x11, 0x00


	//----- nvinfo : EIATTR_KPARAM_INFO
	.align		4
.L_15:
        /*0048*/ 	.byte	0x04, 0x17
        /*004a*/ 	.short	(.L_17 - .L_16)
.L_16:
        /*004c*/ 	.word	0x00000000
        /*0050*/ 	.short	0x0009
        /*0052*/ 	.short	0x0030
        /*0054*/ 	.byte	0x00, 0xf0, 0x11, 0x00


	//----- nvinfo : EIATTR_KPARAM_INFO
	.align		4
.L_17:
        /*0058*/ 	.byte	0x04, 0x17
        /*005a*/ 	.short	(.L_19 - .L_18)
.L_18:
        /*005c*/ 	.word	0x00000000
        /*0060*/ 	.short	0x0008
        /*0062*/ 	.short	0x002c
        /*0064*/ 	.byte	0x00, 0xf0, 0x11, 0x00


	//----- nvinfo : EIATTR_KPARAM_INFO
	.align		4
.L_19:
        /*0068*/ 	.byte	0x04, 0x17
        /*006a*/ 	.short	(.L_21 - .L_20)
.L_20:
        /*006c*/ 	.word	0x00000000
        /*0070*/ 	.short	0x0007
        /*0072*/ 	.short	0x0028
        /*0074*/ 	.byte	0x00, 0xf0, 0x11, 0x00


	//----- nvinfo : EIATTR_KPARAM_INFO
	.align		4
.L_21:
        /*0078*/ 	.byte	0x04, 0x17
        /*007a*/ 	.short	(.L_23 - .L_22)
.L_22:
        /*007c*/ 	.word	0x00000000
        /*0080*/ 	.short	0x0006
        /*0082*/ 	.short	0x0024
        /*0084*/ 	.byte	0x00, 0xf0, 0x11, 0x00


	//----- nvinfo : EIATTR_KPARAM_INFO
	.align		4
.L_23:
        /*0088*/ 	.byte	0x04, 0x17
        /*008a*/ 	.short	(.L_25 - .L_24)
.L_24:
        /*008c*/ 	.word	0x00000000
        /*0090*/ 	.short	0x0005
        /*0092*/ 	.short	0x0020
        /*0094*/ 	.byte	0x00, 0xf0, 0x11, 0x00


	//----- nvinfo : EIATTR_KPARAM_INFO
	.align		4
.L_25:
        /*0098*/ 	.byte	0x04, 0x17
        /*009a*/ 	.short	(.L_27 - .L_26)
.L_26:
        /*009c*/ 	.word	0x00000000
        /*00a0*/ 	.short	0x0004
        /*00a2*/ 	.short	0x001c
        /*00a4*/ 	.byte	0x00, 0xf0, 0x11, 0x00


	//----- nvinfo : EIATTR_KPARAM_INFO
	.align		4
.L_27:
        /*00a8*/ 	.byte	0x04, 0x17
        /*00aa*/ 	.short	(.L_29 - .L_28)
.L_28:
        /*00ac*/ 	.word	0x00000000
        /*00b0*/ 	.short	0x0003
        /*00b2*/ 	.short	0x0018
        /*00b4*/ 	.byte	0x00, 0xf0, 0x11, 0x00


	//----- nvinfo : EIATTR_KPARAM_INFO
	.align		4
.L_29:
        /*00b8*/ 	.byte	0x04, 0x17
        /*00ba*/ 	.short	(.L_31 - .L_30)
.L_30:
        /*00bc*/ 	.word	0x00000000
        /*00c0*/ 	.short	0x0002
        /*00c2*/ 	.short	0x0010
        /*00c4*/ 	.byte	0x00, 0xf4, 0x21, 0x00


	//----- nvinfo : EIATTR_KPARAM_INFO
	.align		4
.L_31:
        /*00c8*/ 	.byte	0x04, 0x17
        /*00ca*/ 	.short	(.L_33 - .L_32)
.L_32:
        /*00cc*/ 	.word	0x00000000
        /*00d0*/ 	.short	0x0001
        /*00d2*/ 	.short	0x0008
        /*00d4*/ 	.byte	0x00, 0xf4, 0x21, 0x00


	//----- nvinfo : EIATTR_KPARAM_INFO
	.align		4
.L_33:
        /*00d8*/ 	.byte	0x04, 0x17
        /*00da*/ 	.short	(.L_35 - .L_34)
.L_34:
        /*00dc*/ 	.word	0x00000000
        /*00e0*/ 	.short	0x0000
        /*00e2*/ 	.short	0x0000
        /*00e4*/ 	.byte	0x00, 0xf4, 0x21, 0x00


	//----- nvinfo : EIATTR_SPARSE_MMA_MASK
	.align		4
.L_35:
        /*00e8*/ 	.byte	0x03, 0x50
        /*00ea*/ 	.short	0x0000


	//----- nvinfo : EIATTR_MAXREG_COUNT
	.align		4
        /*00ec*/ 	.byte	0x03, 0x1b
        /*00ee*/ 	.short	0x00ff


	//----- nvinfo : EIATTR_NUM_BARRIERS
	.align		4
        /*00f0*/ 	.byte	0x02, 0x4c
        /*00f2*/ 	.byte	0x01
	.zero		1


	//----- nvinfo : EIATTR_MERCURY_ISA_VERSION
	.align		4
        /*00f4*/ 	.byte	0x03, 0x5f
        /*00f6*/ 	.short	0x0101


	//----- nvinfo : EIATTR_EXIT_INSTR_OFFSETS
	.align		4
        /*00f8*/ 	.byte	0x04, 0x1c
        /*00fa*/ 	.short	(.L_37 - .L_36)


	//   ....[0]....
.L_36:
        /*00fc*/ 	.word	0x00007b80


	//   ....[1]....
        /*0100*/ 	.word	0x00007ba0


	//----- nvinfo : EIATTR_REQNTID
	.align		4
.L_37:
        /*0104*/ 	.byte	0x04, 0x10
        /*0106*/ 	.short	(.L_39 - .L_38)
.L_38:
        /*0108*/ 	.word	0x00000040
        /*010c*/ 	.word	0x00000001
        /*0110*/ 	.word	0x00000001


	//----- nvinfo : EIATTR_CBANK_PARAM_SIZE
	.align		4
.L_39:
        /*0114*/ 	.byte	0x03, 0x19
        /*0116*/ 	.short	0x0050


	//----- nvinfo : EIATTR_PARAM_CBANK
	.align		4
        /*0118*/ 	.byte	0x04, 0x0a
        /*011a*/ 	.short	(.L_41 - .L_40)
	.align		4
.L_40:
        /*011c*/ 	.word	index@(.nv.constant0.matmul_kernel)
        /*0120*/ 	.short	0x0210
        /*0122*/ 	.short	0x0050


	//----- nvinfo : EIATTR_SW_WAR
	.align		4
.L_41:
        /*0124*/ 	.byte	0x04, 0x36
        /*0126*/ 	.short	(.L_43 - .L_42)
.L_42:
        /*0128*/ 	.word	0x00000008
.L_43:


//--------------------- .nv.callgraph             --------------------------
	.section	.nv.callgraph,"",@"SHT_CUDA_CALLGRAPH"
	.align	4
	.sectionentsize	8
	.align		4
        /*0000*/ 	.word	0x00000000
	.align		4
        /*0004*/ 	.word	0xffffffff
	.align		4
        /*0008*/ 	.word	0x00000000
	.align		4
        /*000c*/ 	.word	0xfffffffe
	.align		4
        /*0010*/ 	.word	0x00000000
	.align		4
        /*0014*/ 	.word	0xfffffffd
	.align		4
        /*0018*/ 	.word	0x00000000
	.align		4
        /*001c*/ 	.word	0xfffffffc


//--------------------- .text.matmul_kernel       --------------------------
	.section	.text.matmul_kernel,"ax",@progbits
	.align	128
        .global         matmul_kernel
        .type           matmul_kernel,@function
        .size           matmul_kernel,(.L_x_3 - matmul_kernel)
        .other          matmul_kernel,@"STO_CUDA_ENTRY STV_DEFAULT"
matmul_kernel:
.text.matmul_kernel:
[----:B------:R-:W-:Y:S08]  /*0000*/  LDC R1, c[0x0][0x28] ;  /* 0x00000a00ff017b82 */ /* 0x000ff00000000800 */
[----:B------:R-:W0:Y:S01]  /*0010*/  LDC.64 R52, c[0x0][0x228] ;  /* 0x00008a00ff347b82 */ /* 0x000e220000000a00 */
[----:B------:R-:W1:Y:S01]  /*0020*/  S2R R5, SR_CTAID.X ;  /* 0x0000000000057919 */ /* 0x000e620000002500 */
[----:B------:R-:W-:Y:S01]  /*0030*/  ULDC UR7, c[0x0][0x230] ;  /* 0x00008c0000077ab9 */ /* 0x000fe20000000800 */
[----:B------:R-:W-:Y:S01]  /*0040*/  UMOV UR5, 0x400 ;  /* 0x0000040000057882 */ /* 0x000fe20000000000 */
[----:B------:R-:W-:Y:S01]  /*0050*/  UIADD3 UR8, UR7, 0x1f, URZ ;  /* 0x0000001f07087890 */ /* 0x000fe2000fffe03f */
[----:B------:R-:W-:Y:S01]  /*0060*/  CS2R R56, SRZ ;  /* 0x0000000000387805 */ /* 0x000fe2000001ff00 */
[----:B------:R-:W-:Y:S01]  /*0070*/  ULDC.64 UR30, c[0x0][0x208] ;  /* 0x00008200001e7ab9 */ /* 0x000fe20000000a00 */
[----:B------:R-:W-:Y:S01]  /*0080*/  CS2R R58, SRZ ;  /* 0x00000000003a7805 */ /* 0x000fe2000001ff00 */
[----:B------:R-:W2:Y:S01]  /*0090*/  S2UR UR6, SR_CgaCtaId ;  /* 0x00000000000679c3 */ /* 0x000ea20000008800 */
[----:B------:R-:W-:-:S02]  /*00a0*/  UISETP.GE.AND UP0, UPT, UR8, 0x20, UPT ;  /* 0x000000200800788c */ /* 0x000fc4000bf06270 */
[----:B------:R-:W-:Y:S01]  /*00b0*/  IMAD.U32 R54, RZ, RZ, UR8 ;  /* 0x00000008ff367e24 */ /* 0x000fe2000f8e00ff */
[----:B------:R-:W-:Y:S02]  /*00c0*/  CS2R R24, SRZ ;  /* 0x0000000000187805 */ /* 0x000fe4000001ff00 */
[----:B------:R-:W-:Y:S02]  /*00d0*/  CS2R R26, SRZ ;  /* 0x00000000001a7805 */ /* 0x000fe4000001ff00 */
[----:B------:R-:W-:Y:S02]  /*00e0*/  CS2R R28, SRZ ;  /* 0x00000000001c7805 */ /* 0x000fe4000001ff00 */
[----:B------:R-:W-:Y:S02]  /*00f0*/  CS2R R30, SRZ ;  /* 0x00000000001e7805 */ /* 0x000fe4000001ff00 */
[----:B------:R-:W-:Y:S02]  /*0100*/  CS2R R32, SRZ ;  /* 0x0000000000207805 */ /* 0x000fe4000001ff00 */
[----:B------:R-:W-:-:S02]  /*0110*/  CS2R R34, SRZ ;  /* 0x0000000000227805 */ /* 0x000fc4000001ff00 */
[----:B------:R-:W-:Y:S02]  /*0120*/  CS2R R36, SRZ ;  /* 0x0000000000247805 */ /* 0x000fe4000001ff00 */
[----:B------:R-:W-:Y:S02]  /*0130*/  CS2R R38, SRZ ;  /* 0x0000000000267805 */ /* 0x000fe4000001ff00 */
[----:B------:R-:W-:Y:S02]  /*0140*/  CS2R R20, SRZ ;  /* 0x0000000000147805 */ /* 0x000fe4000001ff00 */
[----:B------:R-:W-:Y:S02]  /*0150*/  CS2R R22, SRZ ;  /* 0x0000000000167805 */ /* 0x000fe4000001ff00 */
[----:B------:R-:W-:Y:S02]  /*0160*/  CS2R R40, SRZ ;  /* 0x0000000000287805 */ /* 0x000fe4000001ff00 */
[----:B------:R-:W-:-:S02]  /*0170*/  CS2R R42, SRZ ;  /* 0x00000000002a7805 */ /* 0x000fc4000001ff00 */
[----:B------:R-:W-:Y:S01]  /*0180*/  CS2R R44, SRZ ;  /* 0x00000000002c7805 */ /* 0x000fe2000001ff00 */
[----:B0-----:R-:W-:Y:S01]  /*0190*/  VIADD R0, R53, 0x3f ;  /* 0x0000003f35007836 */ /* 0x001fe20000000000 */
[----:B------:R-:W-:Y:S02]  /*01a0*/  CS2R R46, SRZ ;  /* 0x00000000002e7805 */ /* 0x000fe4000001ff00 */
[----:B------:R-:W-:Y:S02]  /*01b0*/  CS2R R16, SRZ ;  /* 0x0000000000107805 */ /* 0x000fe4000001ff00 */
[----:B------:R-:W-:Y:S02]  /*01c0*/  CS2R R18, SRZ ;  /* 0x0000000000127805 */ /* 0x000fe4000001ff00 */
[----:B------:R-:W-:Y:S02]  /*01d0*/  CS2R R12, SRZ ;  /* 0x00000000000c7805 */ /* 0x000fe4000001ff00 */
[----:B------:R-:W-:-:S02]  /*01e0*/  SHF.R.S32.HI R3, RZ, 0x1f, R0 ;  /* 0x0000001fff037819 */ /* 0x000fc40000011400 */
[----:B------:R-:W-:Y:S02]  /*01f0*/  CS2R R14, SRZ ;  /* 0x00000000000e7805 */ /* 0x000fe4000001ff00 */
[----:B------:R-:W-:Y:S01]  /*0200*/  CS2R R48, SRZ ;  /* 0x0000000000307805 */ /* 0x000fe2000001ff00 */
[----:B--2---:R-:W-:Y:S01]  /*0210*/  ULEA UR5, UR6, UR5, 0x18 ;  /* 0x0000000506057291 */ /* 0x004fe2000f8ec03f */
[----:B------:R-:W-:Y:S02]  /*0220*/  LEA.HI R3, R3, R0, RZ, 0x6 ;  /* 0x0000000003037211 */ /* 0x000fe400078f30ff */
[----:B------:R-:W-:Y:S02]  /*0230*/  CS2R R50, SRZ ;  /* 0x0000000000327805 */ /* 0x000fe4000001ff00 */
[----:B-1----:R-:W-:Y:S02]  /*0240*/  IABS R8, R5 ;  /* 0x0000000500087213 */ /* 0x002fe40000000000 */
[----:B------:R-:W-:-:S02]  /*0250*/  CS2R R64, SRZ ;  /* 0x0000000000407805 */ /* 0x000fc4000001ff00 */
[----:B------:R-:W-:Y:S02]  /*0260*/  SHF.R.S32.HI R3, RZ, 0x6, R3 ;  /* 0x00000006ff037819 */ /* 0x000fe40000011403 */
[----:B------:R-:W-:Y:S02]  /*0270*/  CS2R R66, SRZ ;  /* 0x0000000000427805 */ /* 0x000fe4000001ff00 */
[----:B------:R-:W-:Y:S02]  /*0280*/  CS2R R68, SRZ ;  /* 0x0000000000447805 */ /* 0x000fe4000001ff00 */
[----:B------:R-:W-:Y:S02]  /*0290*/  CS2R R70, SRZ ;  /* 0x0000000000467805 */ /* 0x000fe4000001ff00 */
[----:B------:R-:W-:Y:S01]  /*02a0*/  CS2R R72, SRZ ;  /* 0x0000000000487805 */ /* 0x000fe2000001ff00 */
[----:B------:R-:W-:Y:S01]  /*02b0*/  IMAD.SHL.U32 R4, R3, 0x8, RZ ;  /* 0x0000000803047824 */ /* 0x000fe200078e00ff */
[----:B------:R-:W-:-:S02]  /*02c0*/  CS2R R74, SRZ ;  /* 0x00000000004a7805 */ /* 0x000fc4000001ff00 */
[----:B------:R-:W-:Y:S02]  /*02d0*/  CS2R R60, SRZ ;  /* 0x00000000003c7805 */ /* 0x000fe4000001ff00 */
[----:B------:R-:W-:Y:S02]  /*02e0*/  CS2R R62, SRZ ;  /* 0x00000000003e7805 */ /* 0x000fe4000001ff00 */
[-C--:B------:R-:W-:Y:S02]  /*02f0*/  IABS R7, R4.reuse ;  /* 0x0000000400077213 */ /* 0x080fe40000000000 */
[----:B------:R-:W-:Y:S02]  /*0300*/  IABS R10, R4 ;  /* 0x00000004000a7213 */ /* 0x000fe40000000000 */
[----:B------:R-:W0:Y:S08]  /*0310*/  I2F.RP R0, R7 ;  /* 0x0000000700007306 */ /* 0x000e300000209400 */
[----:B0-----:R-:W0:Y:S02]  /*0320*/  MUFU.RCP R0, R0 ;  /* 0x0000000000007308 */ /* 0x001e240000001000 */
[----:B0-----:R-:W-:-:S02]  /*0330*/  VIADD R2, R0, 0xffffffe ;  /* 0x0ffffffe00027836 */ /* 0x001fc40000000000 */
[----:B------:R-:W-:-:S04]  /*0340*/  IMAD.MOV R0, RZ, RZ, -R10 ;  /* 0x000000ffff007224 */ /* 0x000fc800078e0a0a */
[----:B------:R0:W1:Y:S02]  /*0350*/  F2I.FTZ.U32.TRUNC.NTZ R3, R2 ;  /* 0x0000000200037305 */ /* 0x000064000021f000 */
[----:B0-----:R-:W-:Y:S02]  /*0360*/  IMAD.MOV.U32 R2, RZ, RZ, RZ ;  /* 0x000000ffff027224 */ /* 0x001fe400078e00ff */
[----:B-1----:R-:W-:-:S04]  /*0370*/  IMAD.MOV R6, RZ, RZ, -R3 ;  /* 0x000000ffff067224 */ /* 0x002fc800078e0a03 */
[----:B------:R-:W-:Y:S02]  /*0380*/  IMAD R9, R6, R7, RZ ;  /* 0x0000000706097224 */ /* 0x000fe400078e02ff */
[----:B------:R-:W-:Y:S02]  /*0390*/  IMAD.MOV.U32 R6, RZ, RZ, R8 ;  /* 0x000000ffff067224 */ /* 0x000fe400078e0008 */
[----:B------:R-:W-:-:S06]  /*03a0*/  IMAD.HI.U32 R3, R3, R9, R2 ;  /* 0x0000000903037227 */ /* 0x000fcc00078e0002 */
[----:B------:R-:W-:-:S04]  /*03b0*/  IMAD.HI.U32 R3, R3, R6, RZ ;  /* 0x0000000603037227 */ /* 0x000fc800078e00ff */
[----:B------:R-:W-:-:S05]  /*03c0*/  IMAD R0, R3, R0, R6 ;  /* 0x0000000003007224 */ /* 0x000fca00078e0206 */
[----:B------:R-:W-:-:S13]  /*03d0*/  ISETP.GT.U32.AND P1, PT, R7, R0, PT ;  /* 0x000000000700720c */ /* 0x000fda0003f24070 */
[----:B------:R-:W-:Y:S02]  /*03e0*/  @!P1 IMAD.IADD R0, R0, 0x1, -R7 ;  /* 0x0000000100009824 */ /* 0x000fe400078e0a07 */
[----:B------:R-:W-:Y:S01]  /*03f0*/  @!P1 VIADD R3, R3, 0x1 ;  /* 0x0000000103039836 */ /* 0x000fe20000000000 */
[----:B------:R-:W-:Y:S02]  /*0400*/  ISETP.NE.AND P1, PT, R4, RZ, PT ;  /* 0x000000ff0400720c */ /* 0x000fe40003f25270 */
[----:B------:R-:W-:Y:S02]  /*0410*/  ISETP.GE.U32.AND P0, PT, R0, R7, PT ;  /* 0x000000070000720c */ /* 0x000fe40003f06070 */
[----:B------:R-:W-:-:S04]  /*0420*/  LOP3.LUT R0, R5, R4, RZ, 0x3c, !PT ;  /* 0x0000000405007212 */ /* 0x000fc800078e3cff */
[----:B------:R-:W-:Y:S01]  /*0430*/  ISETP.GE.AND P2, PT, R0, RZ, PT ;  /* 0x000000ff0000720c */ /* 0x000fe20003f46270 */
[----:B------:R-:W-:-:S06]  /*0440*/  VIADD R0, R52, 0x3f ;  /* 0x0000003f34007836 */ /* 0x000fcc0000000000 */
[----:B------:R-:W-:-:S04]  /*0450*/  @P0 VIADD R3, R3, 0x1 ;  /* 0x0000000103030836 */ /* 0x000fc80000000000 */
[----:B------:R-:W-:Y:S01]  /*0460*/  IMAD.MOV.U32 R2, RZ, RZ, R3 ;  /* 0x000000ffff027224 */ /* 0x000fe200078e0003 */
[----:B------:R-:W-:-:S03]  /*0470*/  SHF.R.S32.HI R3, RZ, 0x1f, R0 ;  /* 0x0000001fff037819 */ /* 0x000fc60000011400 */
[----:B------:R-:W-:Y:S01]  /*0480*/  @!P2 IMAD.MOV R2, RZ, RZ, -R2 ;  /* 0x000000ffff02a224 */ /* 0x000fe200078e0a02 */
[----:B------:R-:W-:Y:S02]  /*0490*/  @!P1 LOP3.LUT R2, RZ, R4, RZ, 0x33, !PT ;  /* 0x00000004ff029212 */ /* 0x000fe400078e33ff */
[----:B------:R-:W-:-:S03]  /*04a0*/  LEA.HI R3, R3, R0, RZ, 0x6 ;  /* 0x0000000003037211 */ /* 0x000fc600078f30ff */
[----:B------:R-:W-:Y:S02]  /*04b0*/  IMAD.SHL.U32 R98, R2, 0x8, RZ ;  /* 0x0000000802627824 */ /* 0x000fe400078e00ff */
[----:B------:R-:W-:-:S03]  /*04c0*/  IMAD.MOV R2, RZ, RZ, -R2 ;  /* 0x000000ffff027224 */ /* 0x000fc600078e0a02 */
[----:B------:R-:W-:Y:S01]  /*04d0*/  LEA.HI.SX32 R3, R3, -R98, 0x1a ;  /* 0x8000006203037211 */ /* 0x000fe200078fd2ff */
[----:B------:R-:W-:-:S03]  /*04e0*/  IMAD R4, R4, R2, R5 ;  /* 0x0000000204047224 */ /* 0x000fc600078e0205 */
[----:B------:R-:W-:Y:S02]  /*04f0*/  VIMNMX R11, R3, 0x8, PT ;  /* 0x00000008030b7848 */ /* 0x000fe40003fe0100 */
[----:B------:R-:W-:Y:S02]  /*0500*/  IABS R9, R4 ;  /* 0x0000000400097213 */ /* 0x000fe40000000000 */
[----:B------:R-:W-:-:S04]  /*0510*/  IABS R7, R11 ;  /* 0x0000000b00077213 */ /* 0x000fc80000000000 */
[----:B------:R-:W0:Y:S08]  /*0520*/  I2F.RP R0, R7 ;  /* 0x0000000700007306 */ /* 0x000e300000209400 */
[----:B0-----:R-:W0:Y:S02]  /*0530*/  MUFU.RCP R0, R0 ;  /* 0x0000000000007308 */ /* 0x001e240000001000 */
[----:B0-----:R-:W-:-:S06]  /*0540*/  VIADD R3, R0, 0xffffffe ;  /* 0x0ffffffe00037836 */ /* 0x001fcc0000000000 */
[----:B------:R-:W0:Y:S02]  /*0550*/  F2I.FTZ.U32.TRUNC.NTZ R3, R3 ;  /* 0x0000000300037305 */ /* 0x000e24000021f000 */
[----:B0-----:R-:W-:-:S04]  /*0560*/  IMAD.MOV R6, RZ, RZ, -R3 ;  /* 0x000000ffff067224 */ /* 0x001fc800078e0a03 */
[----:B------:R-:W-:Y:S01]  /*0570*/  IMAD.MOV.U32 R2, RZ, RZ, R6 ;  /* 0x000000ffff027224 */ /* 0x000fe200078e0006 */
[----:B------:R-:W-:-:S03]  /*0580*/  IABS R6, R11 ;  /* 0x0000000b00067213 */ /* 0x000fc60000000000 */
[----:B------:R-:W-:Y:S02]  /*0590*/  IMAD R5, R2, R7, RZ ;  /* 0x0000000702057224 */ /* 0x000fe400078e02ff */
[----:B------:R-:W-:-:S04]  /*05a0*/  IMAD.MOV.U32 R2, RZ, RZ, RZ ;  /* 0x000000ffff027224 */ /* 0x000fc800078e00ff */
[----:B------:R-:W-:-:S04]  /*05b0*/  IMAD.HI.U32 R2, R3, R5, R2 ;  /* 0x0000000503027227 */ /* 0x000fc800078e0002 */
[----:B------:R-:W-:Y:S02]  /*05c0*/  IMAD.MOV R3, RZ, RZ, -R6 ;  /* 0x000000ffff037224 */ /* 0x000fe400078e0a06 */
[----:B------:R-:W-:-:S04]  /*05d0*/  IMAD.HI.U32 R0, R2, R9, RZ ;  /* 0x0000000902007227 */ /* 0x000fc800078e00ff */
[----:B------:R-:W-:Y:S01]  /*05e0*/  IMAD R2, R0, R3, R9 ;  /* 0x0000000300027224 */ /* 0x000fe200078e0209 */
[----:B------:R-:W-:Y:S02]  /*05f0*/  LOP3.LUT R3, R4, R11, RZ, 0x3c, !PT ;  /* 0x0000000b04037212 */ /* 0x000fe400078e3cff */
[----:B------:R-:W-:Y:S02]  /*0600*/  CS2R R8, SRZ ;  /* 0x0000000000087805 */ /* 0x000fe4000001ff00 */
[----:B------:R-:W-:Y:S02]  /*0610*/  ISETP.GT.U32.AND P1, PT, R7, R2, PT ;  /* 0x000000020700720c */ /* 0x000fe40003f24070 */
[----:B------:R-:W-:-:S11]  /*0620*/  ISETP.GE.AND P2, PT, R3, RZ, PT ;  /* 0x000000ff0300720c */ /* 0x000fd60003f46270 */
[----:B------:R-:W-:Y:S02]  /*0630*/  @!P1 IMAD.IADD R2, R2, 0x1, -R7 ;  /* 0x0000000102029824 */ /* 0x000fe400078e0a07 */
[----:B------:R-:W-:Y:S01]  /*0640*/  @!P1 VIADD R0, R0, 0x1 ;  /* 0x0000000100009836 */ /* 0x000fe20000000000 */
[----:B------:R-:W-:Y:S02]  /*0650*/  ISETP.NE.AND P1, PT, R11, RZ, PT ;  /* 0x000000ff0b00720c */ /* 0x000fe40003f25270 */
[----:B------:R-:W-:Y:S02]  /*0660*/  ISETP.GE.U32.AND P0, PT, R2, R7, PT ;  /* 0x000000070200720c */ /* 0x000fe40003f06070 */
[----:B------:R-:W0:Y:S11]  /*0670*/  S2R R2, SR_TID.X ;  /* 0x0000000000027919 */ /* 0x000e360000002100 */
[----:B------:R-:W-:Y:S01]  /*0680*/  @P0 VIADD R0, R0, 0x1 ;  /* 0x0000000100000836 */ /* 0x000fe20000000000 */
[----:B------:R-:W-:-:S03]  /*0690*/  PLOP3.LUT P0, PT, PT, PT, UP0, 0x80, 0x0 ;  /* 0x000000000000781c */ /* 0x000fc60003f0f008 */
[----:B------:R-:W-:-:S04]  /*06a0*/  IMAD.MOV.U32 R97, RZ, RZ, R0 ;  /* 0x000000ffff617224 */ /* 0x000fc800078e0000 */
[----:B------:R-:W-:Y:S01]  /*06b0*/  @!P2 IMAD.MOV R97, RZ, RZ, -R97 ;  /* 0x000000ffff61a224 */ /* 0x000fe200078e0a61 */
[----:B------:R-:W-:-:S05]  /*06c0*/  @!P1 LOP3.LUT R97, RZ, R11, RZ, 0x33, !PT ;  /* 0x0000000bff619212 */ /* 0x000fca00078e33ff */
[----:B------:R-:W-:Y:S02]  /*06d0*/  IMAD.MOV R0, RZ, RZ, -R97 ;  /* 0x000000ffff007224 */ /* 0x000fe400078e0a61 */
[----:B------:R-:W-:Y:S02]  /*06e0*/  IMAD.SHL.U32 R97, R97, 0x40, RZ ;  /* 0x0000004061617824 */ /* 0x000fe400078e00ff */
[----:B------:R-:W-:Y:S01]  /*06f0*/  IMAD R0, R11, R0, R4 ;  /* 0x000000000b007224 */ /* 0x000fe200078e0204 */
[----:B------:R-:W-:Y:S02]  /*0700*/  CS2R R10, SRZ ;  /* 0x00000000000a7805 */ /* 0x000fe4000001ff00 */
[----:B0-----:R-:W-:Y:S01]  /*0710*/  LOP3.LUT R3, R2, 0x20, RZ, 0xc0, !PT ;  /* 0x0000002002037812 */ /* 0x001fe200078ec0ff */
[----:B------:R-:W-:Y:S01]  /*0720*/  IMAD.IADD R98, R98, 0x1, R0 ;  /* 0x0000000162627824 */ /* 0x000fe200078e0200 */
[----:B------:R-:W-:Y:S01]  /*0730*/  LOP3.LUT R95, R2, 0x3f, RZ, 0xc0, !PT ;  /* 0x0000003f025f7812 */ /* 0x000fe200078ec0ff */
[----:B------:R-:W0:Y:S01]  /*0740*/  S2R R0, SR_TID.X ;  /* 0x0000000000007919 */ /* 0x000e220000002100 */
[----:B------:R-:W-:-:S02]  /*0750*/  R2UR UR4, R3 ;  /* 0x00000000030472ca */ /* 0x000fc400000e0000 */
[----:B------:R-:W-:Y:S01]  /*0760*/  LOP3.LUT R96, R2, 0x1f, RZ, 0xc0, !PT ;  /* 0x0000001f02607812 */ /* 0x000fe200078ec0ff */
[----:B------:R-:W-:Y:S01]  /*0770*/  IMAD R98, R98, 0x40, R95 ;  /* 0x0000004062627824 */ /* 0x000fe200078e025f */
[----:B------:R-:W-:Y:S11]  /*0780*/  @!P0 BRA `(.L_x_0) ;  /* 0x0000005000e48947 */ /* 0x000ff60003800000 */
[----:B------:R-:W-:Y:S01]  /*0790*/  IABS R11, R52 ;  /* 0x00000034000b7213 */ /* 0x000fe20000000000 */
[----:B------:R-:W-:Y:S01]  /*07a0*/  IMAD.U32 R18, RZ, RZ, UR4 ;  /* 0x00000004ff127e24 */ /* 0x000fe2000f8e00ff */
[----:B------:R-:W-:Y:S01]  /*07b0*/  IABS R4, R53 ;  /* 0x0000003500047213 */ /* 0x000fe20000000000 */
[----:B------:R-:W-:Y:S01]  /*07c0*/  IMAD.SHL.U32 R100, R2, 0x2, RZ ;  /* 0x0000000202647824 */ /* 0x000fe200078e00ff */
[----:B------:R-:W1:Y:S01]  /*07d0*/  I2F.RP R5, R11 ;  /* 0x0000000b00057306 */ /* 0x000e620000209400 */
[----:B------:R-:W-:Y:S01]  /*07e0*/  ISETP.GE.AND P5, PT, R98, RZ, PT ;  /* 0x000000ff6200720c */ /* 0x000fe20003fa6270 */
[----:B------:R-:W-:Y:S01]  /*07f0*/  ULDC UR35, c[0x0][0x240] ;  /* 0x0000900000237ab9 */ /* 0x000fe20000000800 */
[----:B------:R-:W-:Y:S01]  /*0800*/  LEA.HI R18, R18, R97, RZ, 0x1b ;  /* 0x0000006112127211 */ /* 0x000fe200078fd8ff */
[----:B------:R-:W-:Y:S01]  /*0810*/  ULDC.64 UR32, c[0x0][0x218] ;  /* 0x0000860000207ab9 */ /* 0x000fe20000000a00 */
[----:B------:R-:W-:Y:S01]  /*0820*/  SHF.R.U32.HI R99, RZ, 0x2, R2 ;  /* 0x00000002ff637819 */ /* 0x000fe20000011602 */
[----:B------:R-:W-:Y:S01]  /*0830*/  ULDC UR34, c[0x0][0x234] ;  /* 0x00008d0000227ab9 */ /* 0x000fe20000000800 */
[----:B------:R-:W-:Y:S01]  /*0840*/  IABS R69, R18 ;  /* 0x0000001200457213 */ /* 0x000fe20000000000 */
[----:B------:R-:W2:Y:S01]  /*0850*/  I2F.RP R3, R4 ;  /* 0x0000000400037306 */ /* 0x000ea20000209400 */
[C---:B------:R-:W-:Y:S01]  /*0860*/  VIADD R12, R18.reuse, 0x38 ;  /* 0x00000038120c7836 */ /* 0x040fe20000000000 */
[----:B------:R-:W-:Y:S01]  /*0870*/  SGXT.U32 R99, R99, 0x3 ;  /* 0x000000036363781a */ /* 0x000fe20000000000 */
[C---:B------:R-:W-:Y:S01]  /*0880*/  VIADD R14, R18.reuse, 0x34 ;  /* 0x00000034120e7836 */ /* 0x040fe20000000000 */
[----:B------:R-:W3:Y:S01]  /*0890*/  LDC R110, c[0x0][0x238] ;  /* 0x00008e00ff6e7b82 */ /* 0x000ee20000000800 */
[C---:B------:R-:W-:Y:S01]  /*08a0*/  VIADD R20, R18.reuse, 0x30 ;  /* 0x0000003012147836 */ /* 0x040fe20000000000 */
[----:B------:R-:W-:Y:S01]  /*08b0*/  LOP3.LUT R112, R95, 0x8, RZ, 0x3c, !PT ;  /* 0x000000085f707812 */ /* 0x000fe200078e3cff */
[C---:B------:R-:W-:Y:S01]  /*08c0*/  VIADD R16, R18.reuse, 0x32 ;  /* 0x0000003212107836 */ /* 0x040fe20000000000 */
[----:B-1----:R-:W1:Y:S01]  /*08d0*/  MUFU.RCP R5, R5 ;  /* 0x0000000500057308 */ /* 0x002e620000001000 */
[----:B------:R-:W-:Y:S01]  /*08e0*/  IABS R15, R14 ;  /* 0x0000000e000f7213 */ /* 0x000fe20000000000 */
[C---:B------:R-:W-:Y:S01]  /*08f0*/  VIADD R22, R18.reuse, 0x12 ;  /* 0x0000001212167836 */ /* 0x040fe20000000000 */
[----:B------:R-:W-:Y:S01]  /*0900*/  IABS R19, R20 ;  /* 0x0000001400137213 */ /* 0x000fe20000000000 */
[C---:B------:R-:W-:Y:S01]  /*0910*/  VIADD R24, R18.reuse, 0x10 ;  /* 0x0000001012187836 */ /* 0x040fe20000000000 */
[----:B------:R-:W-:Y:S01]  /*0920*/  IABS R17, R16 ;  /* 0x0000001000117213 */ /* 0x000fe20000000000 */
[C---:B------:R-:W-:Y:S01]  /*0930*/  VIADD R26, R18.reuse, 0xe ;  /* 0x0000000e121a7836 */ /* 0x040fe20000000000 */
[----:B------:R-:W-:Y:S01]  /*0940*/  IABS R49, R22 ;  /* 0x0000001600317213 */ /* 0x000fe20000000000 */
[----:B--2---:R-:W2:Y:S01]  /*0950*/  MUFU.RCP R3, R3 ;  /* 0x0000000300037308 */ /* 0x004ea20000001000 */
[C---:B------:R-:W-:Y:S01]  /*0960*/  VIADD R28, R18.reuse, 0xc ;  /* 0x0000000c121c7836 */ /* 0x040fe20000000000 */
[----:B------:R-:W-:Y:S01]  /*0970*/  IABS R51, R24 ;  /* 0x0000001800337213 */ /* 0x000fe20000000000 */
[C---:B------:R-:W-:Y:S01]  /*0980*/  VIADD R30, R18.reuse, 0xa ;  /* 0x0000000a121e7836 */ /* 0x040fe20000000000 */
[----:B------:R-:W-:Y:S01]  /*0990*/  IABS R55, R26 ;  /* 0x0000001a00377213 */ /* 0x000fe20000000000 */
[C---:B------:R-:W-:Y:S01]  /*09a0*/  VIADD R36, R18.reuse, 0x4 ;  /* 0x0000000412247836 */ /* 0x040fe20000000000 */
[----:B------:R-:W-:Y:S01]  /*09b0*/  IABS R57, R28 ;  /* 0x0000001c00397213 */ /* 0x000fe20000000000 */
[C---:B------:R-:W-:Y:S01]  /*09c0*/  VIADD R34, R18.reuse, 0x6 ;  /* 0x0000000612227836 */ /* 0x040fe20000000000 */
[----:B------:R-:W-:Y:S01]  /*09d0*/  IABS R59, R30 ;  /* 0x0000001e003b7213 */ /* 0x000fe20000000000 */
[----:B-1----:R-:W-:Y:S01]  /*09e0*/  VIADD R8, R5, 0xffffffe ;  /* 0x0ffffffe05087836 */ /* 0x002fe20000000000 */
[----:B------:R-:W-:Y:S01]  /*09f0*/  IABS R65, R36 ;  /* 0x0000002400417213 */ /* 0x000fe20000000000 */
[----:B------:R-:W-:Y:S01]  /*0a00*/  VIADD R32, R18, 0x8 ;  /* 0x0000000812207836 */ /* 0x000fe20000000000 */
[----:B------:R-:W-:Y:S01]  /*0a10*/  IABS R63, R34 ;  /* 0x00000022003f7213 */ /* 0x000fe20000000000 */
[----:B------:R1:W4:Y:S01]  /*0a20*/  F2I.FTZ.U32.TRUNC.NTZ R9, R8 ;  /* 0x0000000800097305 */ /* 0x000322000021f000 */
[----:B------:R-:W-:-:S02]  /*0a30*/  LOP3.LUT R114, R95, 0x10, RZ, 0x3c, !PT ;  /* 0x000000105f727812 */ /* 0x000fc400078e3cff */
[----:B------:R-:W-:Y:S02]  /*0a40*/  CS2R R72, SRZ ;  /* 0x0000000000487805 */ /* 0x000fe4000001ff00 */
[----:B------:R-:W-:Y:S01]  /*0a50*/  IABS R61, R32 ;  /* 0x00000020003d7213 */ /* 0x000fe20000000000 */
[----:B--2---:R-:W-:Y:S01]  /*0a60*/  VIADD R6, R3, 0xffffffe ;  /* 0x0ffffffe03067836 */ /* 0x004fe20000000000 */
[C---:B------:R-:W-:Y:S02]  /*0a70*/  LOP3.LUT R116, R95.reuse, 0x18, RZ, 0x3c, !PT ;  /* 0x000000185f747812 */ /* 0x040fe400078e3cff */
[----:B------:R-:W-:Y:S02]  /*0a80*/  CS2R R74, SRZ ;  /* 0x00000000004a7805 */ /* 0x000fe4000001ff00 */
[C---:B------:R-:W-:Y:S01]  /*0a90*/  LOP3.LUT R118, R95.reuse, 0x20, RZ, 0x3c, !PT ;  /* 0x000000205f767812 */ /* 0x040fe200078e3cff */
[----:B------:R2:W5:Y:S01]  /*0aa0*/  F2I.FTZ.U32.TRUNC.NTZ R7, R6 ;  /* 0x0000000600077305 */ /* 0x000562000021f000 */
[----:B-1----:R-:W-:Y:S01]  /*0ab0*/  IMAD.MOV.U32 R8, RZ, RZ, RZ ;  /* 0x000000ffff087224 */ /* 0x002fe200078e00ff */
[C---:B------:R-:W-:Y:S01]  /*0ac0*/  LOP3.LUT R120, R95.reuse, 0x28, RZ, 0x3c, !PT ;  /* 0x000000285f787812 */ /* 0x040fe200078e3cff */
[----:B------:R-:W-:Y:S01]  /*0ad0*/  ULEA UR4, UR4, UR5, 0x3 ;  /* 0x0000000504047291 */ /* 0x000fe2000f8e183f */
[----:B------:R-:W-:-:S02]  /*0ae0*/  LOP3.LUT R122, R95, 0x30, RZ, 0x3c, !PT ;  /* 0x000000305f7a7812 */ /* 0x000fc400078e3cff */
[----:B------:R-:W-:Y:S01]  /*0af0*/  LOP3.LUT R123, R95, 0x38, RZ, 0x3c, !PT ;  /* 0x000000385f7b7812 */ /* 0x000fe200078e3cff */
[----:B----4-:R-:W-:Y:S02]  /*0b00*/  IMAD.MOV R10, RZ, RZ, -R9 ;  /* 0x000000ffff0a7224 */ /* 0x010fe400078e0a09 */
[----:B--2---:R-:W-:Y:S02]  /*0b10*/  IMAD.MOV.U32 R6, RZ, RZ, RZ ;  /* 0x000000ffff067224 */ /* 0x004fe400078e00ff */
[----:B------:R-:W-:Y:S01]  /*0b20*/  IMAD R13, R10, R11, RZ ;  /* 0x0000000b0a0d7224 */ /* 0x000fe200078e02ff */
[----:B------:R-:W-:-:S03]  /*0b30*/  IABS R10, R98 ;  /* 0x00000062000a7213 */ /* 0x000fc60000000000 */
[----:B------:R-:W-:Y:S01]  /*0b40*/  IMAD.HI.U32 R9, R9, R13, R8 ;  /* 0x0000000d09097227 */ /* 0x000fe200078e0008 */
[----:B------:R-:W-:-:S03]  /*0b50*/  IABS R13, R12 ;  /* 0x0000000c000d7213 */ /* 0x000fc60000000000 */
[----:B-----5:R-:W-:Y:S02]  /*0b60*/  IMAD.MOV R3, RZ, RZ, -R7 ;  /* 0x000000ffff037224 */ /* 0x020fe400078e0a07 */
[----:B------:R-:W-:-:S04]  /*0b70*/  IMAD.HI.U32 R9, R9, R10, RZ ;  /* 0x0000000a09097227 */ /* 0x000fc800078e00ff */
[----:B------:R-:W-:Y:S02]  /*0b80*/  IMAD.MOV R9, RZ, RZ, -R9 ;  /* 0x000000ffff097224 */ /* 0x000fe400078e0a09 */
[----:B------:R-:W-:Y:S02]  /*0b90*/  VIADD R8, R18, 0x3e ;  /* 0x0000003e12087836 */ /* 0x000fe40000000000 */
[----:B------:R-:W-:Y:S02]  /*0ba0*/  IMAD R3, R3, R4, RZ ;  /* 0x0000000403037224 */ /* 0x000fe400078e02ff */
[----:B------:R-:W-:Y:S01]  /*0bb0*/  IMAD R10, R11, R9, R10 ;  /* 0x000000090b0a7224 */ /* 0x000fe200078e020a */
[----:B------:R-:W-:Y:S01]  /*0bc0*/  IABS R5, R8 ;  /* 0x0000000800057213 */ /* 0x000fe20000000000 */
[----:B------:R-:W-:Y:S01]  /*0bd0*/  IMAD.HI.U32 R6, R7, R3, R6 ;  /* 0x0000000307067227 */ /* 0x000fe200078e0006 */
[----:B------:R-:W-:Y:S02]  /*0be0*/  ISETP.GE.AND P1, PT, R8, RZ, PT ;  /* 0x000000ff0800720c */ /* 0x000fe40003f26270 */
[----:B------:R-:W-:Y:S01]  /*0bf0*/  ISETP.GT.U32.AND P0, PT, R11, R10, PT ;  /* 0x0000000a0b00720c */ /* 0x000fe20003f04070 */
[----:B------:R-:W-:-:S02]  /*0c00*/  VIADD R9, R18, 0x3c ;  /* 0x0000003c12097836 */ /* 0x000fc40000000000 */
[----:B------:R-:W-:-:S03]  /*0c10*/  IMAD.HI.U32 R3, R6, R5, RZ ;  /* 0x0000000506037227 */ /* 0x000fc600078e00ff */
[----:B------:R-:W-:Y:S01]  /*0c20*/  IABS R7, R9 ;  /* 0x0000000900077213 */ /* 0x000fe20000000000 */
[----:B------:R-:W-:Y:S01]  /*0c30*/  IMAD.MOV R3, RZ, RZ, -R3 ;  /* 0x000000ffff037224 */ /* 0x000fe200078e0a03 */
[----:B------:R-:W-:Y:S01]  /*0c40*/  ISETP.GE.AND P6, PT, R9, RZ, PT ;  /* 0x000000ff0900720c */ /* 0x000fe20003fc6270 */
[----:B------:R-:W-:-:S04]  /*0c50*/  IMAD.HI.U32 R9, R6, R13, RZ ;  /* 0x0000000d06097227 */ /* 0x000fc800078e00ff */
[----:B------:R-:W-:Y:S02]  /*0c60*/  IMAD R5, R4, R3, R5 ;  /* 0x0000000304057224 */ /* 0x000fe400078e0205 */
[----:B------:R-:W-:Y:S02]  /*0c70*/  @!P0 IMAD.IADD R10, R10, 0x1, -R11 ;  /* 0x000000010a0a8824 */ /* 0x000fe400078e0a0b */
[----:B------:R-:W-:Y:S01]  /*0c80*/  VIADD R3, R18, 0x3a ;  /* 0x0000003a12037836 */ /* 0x000fe20000000000 */
[----:B------:R-:W-:Y:S02]  /*0c90*/  ISETP.GT.U32.AND P0, PT, R4, R5, PT ;  /* 0x000000050400720c */ /* 0x000fe40003f04070 */
[----:B------:R-:W-:Y:S02]  /*0ca0*/  ISETP.GT.U32.AND P2, PT, R11, R10, PT ;  /* 0x0000000a0b00720c */ /* 0x000fe40003f44070 */
[----:B------:R-:W-:Y:S02]  /*0cb0*/  IABS R8, R3 ;  /* 0x0000000300087213 */ /* 0x000fe40000000000 */
[----:B------:R-:W-:Y:S01]  /*0cc0*/  ISETP.GE.AND P3, PT, R3, RZ, PT ;  /* 0x000000ff0300720c */ /* 0x000fe20003f66270 */
[----:B------:R-:W-:-:S04]  /*0cd0*/  IMAD.HI.U32 R3, R6, R7, RZ ;  /* 0x0000000706037227 */ /* 0x000fc800078e00ff */
[----:B------:R-:W-:Y:S02]  /*0ce0*/  IMAD.MOV R3, RZ, RZ, -R3 ;  /* 0x000000ffff037224 */ /* 0x000fe400078e0a03 */
[----:B------:R-:W-:Y:S02]  /*0cf0*/  @!P0 IMAD.IADD R5, R5, 0x1, -R4 ;  /* 0x0000000105058824 */ /* 0x000fe400078e0a04 */
[----:B------:R-:W-:Y:S01]  /*0d00*/  @!P2 IMAD.IADD R10, R10, 0x1, -R11 ;  /* 0x000000010a0aa824 */ /* 0x000fe200078e0a0b */
[----:B------:R-:W-:Y:S01]  /*0d10*/  ISETP.NE.AND P2, PT, R52, RZ, PT ;  /* 0x000000ff3400720c */ /* 0x000fe20003f45270 */
[----:B------:R-:W-:Y:S01]  /*0d20*/  IMAD.MOV.U32 R11, RZ, RZ, R8 ;  /* 0x000000ffff0b7224 */ /* 0x000fe200078e0008 */
[C---:B------:R-:W-:Y:S01]  /*0d30*/  ISETP.GT.U32.AND P4, PT, R4.reuse, R5, PT ;  /* 0x000000050400720c */ /* 0x040fe20003f84070 */
[----:B------:R-:W-:Y:S02]  /*0d40*/  IMAD R7, R4, R3, R7 ;  /* 0x0000000304077224 */ /* 0x000fe400078e0207 */
[----:B------:R-:W-:-:S03]  /*0d50*/  IMAD.HI.U32 R8, R6, R11, RZ ;  /* 0x0000000b06087227 */ /* 0x000fc600078e00ff */
[C---:B------:R-:W-:Y:S01]  /*0d60*/  ISETP.GT.U32.AND P0, PT, R4.reuse, R7, PT ;  /* 0x000000070400720c */ /* 0x040fe20003f04070 */
[----:B------:R-:W-:Y:S02]  /*0d70*/  IMAD.MOV.U32 R3, RZ, RZ, R10 ;  /* 0x000000ffff037224 */ /* 0x000fe400078e000a */
[----:B------:R-:W-:Y:S02]  /*0d80*/  IMAD.MOV R8, RZ, RZ, -R8 ;  /* 0x000000ffff087224 */ /* 0x000fe400078e0a08 */
[----:B------:R-:W-:Y:S02]  /*0d90*/  IMAD.MOV R10, RZ, RZ, -R9 ;  /* 0x000000ffff0a7224 */ /* 0x000fe400078e0a09 */
[C---:B------:R-:W-:Y:S02]  /*0da0*/  IMAD R9, R4.reuse, R8, R11 ;  /* 0x0000000804097224 */ /* 0x040fe400078e020b */
[----:B------:R-:W-:Y:S02]  /*0db0*/  IMAD R11, R4, R10, R13 ;  /* 0x0000000a040b7224 */ /* 0x000fe400078e020d */
[----:B------:R-:W-:-:S02]  /*0dc0*/  @!P4 IMAD.IADD R5, R5, 0x1, -R4 ;  /* 0x000000010505c824 */ /* 0x000fc400078e0a04 */
[----:B------:R-:W-:Y:S01]  /*0dd0*/  @!P5 IMAD.MOV R3, RZ, RZ, -R3 ;  /* 0x000000ffff03d224 */ /* 0x000fe200078e0a03 */
[----:B------:R-:W-:Y:S01]  /*0de0*/  @!P2 LOP3.LUT R3, RZ, R52, RZ, 0x33, !PT ;  /* 0x00000034ff03a212 */ /* 0x000fe200078e33ff */
[----:B------:R-:W-:Y:S01]  /*0df0*/  @!P1 IMAD.MOV R5, RZ, RZ, -R5 ;  /* 0x000000ffff059224 */ /* 0x000fe200078e0a05 */
[----:B------:R-:W-:Y:S01]  /*0e00*/  ISETP.GT.U32.AND P1, PT, R4, R11, PT ;  /* 0x0000000b0400720c */ /* 0x000fe20003f24070 */
[----:B------:R-:W-:Y:S01]  /*0e10*/  IMAD.HI.U32 R10, R6, R15, RZ ;  /* 0x0000000f060a7227 */ /* 0x000fe200078e00ff */
[----:B------:R-:W-:Y:S02]  /*0e20*/  ISETP.GT.U32.AND P2, PT, R4, R9, PT ;  /* 0x000000090400720c */ /* 0x000fe40003f44070 */
[----:B------:R-:W-:Y:S01]  /*0e30*/  ISETP.GE.AND P5, PT, R12, RZ, PT ;  /* 0x000000ff0c00720c */ /* 0x000fe20003fa6270 */
[----:B------:R-:W-:Y:S02]  /*0e40*/  VIADD R8, R18, 0x36 ;  /* 0x0000003612087836 */ /* 0x000fe40000000000 */
[----:B------:R-:W-:-:S02]  /*0e50*/  IMAD.MOV R10, RZ, RZ, -R10 ;  /* 0x000000ffff0a7224 */ /* 0x000fc400078e0a0a */
[--C-:B------:R-:W-:Y:S01]  /*0e60*/  @!P0 IMAD.IADD R7, R7, 0x1, -R4.reuse ;  /* 0x0000000107078824 */ /* 0x100fe200078e0a04 */
[----:B------:R-:W-:Y:S01]  /*0e70*/  IABS R13, R8 ;  /* 0x00000008000d7213 */ /* 0x000fe20000000000 */
[----:B------:R-:W-:Y:S01]  /*0e80*/  IMAD R15, R4, R10, R15 ;  /* 0x0000000a040f7224 */ /* 0x000fe200078e020f */
[----:B------:R-:W-:Y:S01]  /*0e90*/  ISETP.GE.AND P4, PT, R8, RZ, PT ;  /* 0x000000ff0800720c */ /* 0x000fe20003f86270 */
[--C-:B------:R-:W-:Y:S01]  /*0ea0*/  @!P1 IMAD.IADD R11, R11, 0x1, -R4.reuse ;  /* 0x000000010b0b9824 */ /* 0x100fe200078e0a04 */
[----:B------:R-:W-:Y:S01]  /*0eb0*/  ISETP.GT.U32.AND P0, PT, R4, R7, PT ;  /* 0x000000070400720c */ /* 0x000fe20003f04070 */
[----:B------:R-:W-:Y:S02]  /*0ec0*/  @!P2 IMAD.IADD R9, R9, 0x1, -R4 ;  /* 0x000000010909a824 */ /* 0x000fe400078e0a04 */
[----:B------:R-:W-:Y:S01]  /*0ed0*/  IMAD.HI.U32 R10, R6, R19, RZ ;  /* 0x00000013060a7227 */ /* 0x000fe200078e00ff */
[C---:B------:R-:W-:Y:S02]  /*0ee0*/  ISETP.GT.U32.AND P1, PT, R4.reuse, R11, PT ;  /* 0x0000000b0400720c */ /* 0x040fe40003f24070 */
[----:B------:R-:W-:Y:S01]  /*0ef0*/  ISETP.GT.U32.AND P2, PT, R4, R9, PT ;  /* 0x000000090400720c */ /* 0x000fe20003f44070 */
[----:B------:R-:W-:-:S04]  /*0f00*/  IMAD.HI.U32 R8, R6, R13, RZ ;  /* 0x0000000d06087227 */ /* 0x000fc800078e00ff */
[----:B------:R-:W-:Y:S02]  /*0f10*/  IMAD.MOV R10, RZ, RZ, -R10 ;  /* 0x000000ffff0a7224 */ /* 0x000fe400078e0a0a */
[----:B------:R-:W-:Y:S02]  /*0f20*/  IMAD.MOV R12, RZ, RZ, -R8 ;  /* 0x000000ffff0c7224 */ /* 0x000fe400078e0a08 */
[C---:B------:R-:W-:Y:S02]  /*0f30*/  IMAD R19, R4.reuse, R10, R19 ;  /* 0x0000000a04137224 */ /* 0x040fe400078e0213 */
[----:B------:R-:W-:Y:S02]  /*0f40*/  @!P1 IMAD.IADD R11, R11, 0x1, -R4 ;  /* 0x000000010b0b9824 */ /* 0x000fe400078e0a04 */
[C---:B------:R-:W-:Y:S02]  /*0f50*/  IMAD R13, R4.reuse, R12, R13 ;  /* 0x0000000c040d7224 */ /* 0x040fe400078e020d */
[----:B------:R-:W-:Y:S01]  /*0f60*/  @!P5 IMAD.MOV R11, RZ, RZ, -R11 ;  /* 0x000000ffff0bd224 */ /* 0x000fe200078e0a0b */
[----:B------:R-:W-:Y:S01]  /*0f70*/  ISETP.GT.U32.AND P5, PT, R4, R19, PT ;  /* 0x000000130400720c */ /* 0x000fe20003fa4070 */
[----:B------:R-:W-:-:S02]  /*0f80*/  VIADD R12, R18, 0x2e ;  /* 0x0000002e120c7836 */ /* 0x000fc40000000000 */
[----:B------:R-:W-:-:S03]  /*0f90*/  IMAD.HI.U32 R8, R6, R17, RZ ;  /* 0x0000001106087227 */ /* 0x000fc600078e00ff */
[----:B------:R-:W-:Y:S01]  /*0fa0*/  IABS R21, R12 ;  /* 0x0000000c00157213 */ /* 0x000fe20000000000 */
[----:B------:R-:W-:Y:S01]  /*0fb0*/  @!P2 IMAD.IADD R9, R9, 0x1, -R4 ;  /* 0x000000010909a824 */ /* 0x000fe200078e0a04 */
[----:B------:R-:W-:Y:S01]  /*0fc0*/  ISETP.GT.U32.AND P2, PT, R4, R13, PT ;  /* 0x0000000d0400720c */ /* 0x000fe20003f44070 */
[----:B------:R-:W-:Y:S02]  /*0fd0*/  IMAD.MOV R8, RZ, RZ, -R8 ;  /* 0x000000ffff087224 */ /* 0x000fe400078e0a08 */
[----:B------:R-:W-:Y:S01]  /*0fe0*/  @!P0 IMAD.IADD R7, R7, 0x1, -R4 ;  /* 0x0000000107078824 */ /* 0x000fe200078e0a04 */
[----:B------:R-:W-:Y:S01]  /*0ff0*/  ISETP.GE.AND P0, PT, R14, RZ, PT ;  /* 0x000000ff0e00720c */ /* 0x000fe20003f06270 */
[----:B------:R-:W-:Y:S02]  /*1000*/  IMAD R17, R4, R8, R17 ;  /* 0x0000000804117224 */ /* 0x000fe400078e0211 */
[----:B------:R-:W-:Y:S02]  /*1010*/  VIADD R14, R18, 0x2c ;  /* 0x0000002c120e7836 */ /* 0x000fe40000000000 */
[----:B------:R-:W-:Y:S01]  /*1020*/  IMAD.HI.U32 R8, R6, R21, RZ ;  /* 0x0000001506087227 */ /* 0x000fe200078e00ff */
[----:B------:R-:W-:-:S02]  /*1030*/  ISETP.GT.U32.AND P1, PT, R4, R17, PT ;  /* 0x000000110400720c */ /* 0x000fc40003f24070 */
[----:B------:R-:W-:Y:S01]  /*1040*/  IABS R23, R14 ;  /* 0x0000000e00177213 */ /* 0x000fe20000000000 */
[----:B------:R-:W-:Y:S02]  /*1050*/  @!P5 IMAD.IADD R19, R19, 0x1, -R4 ;  /* 0x000000011313d824 */ /* 0x000fe400078e0a04 */
[----:B------:R-:W-:Y:S02]  /*1060*/  IMAD.MOV R8, RZ, RZ, -R8 ;  /* 0x000000ffff087224 */ /* 0x000fe400078e0a08 */
[----:B------:R-:W-:Y:S01]  /*1070*/  @!P2 IMAD.IADD R13, R13, 0x1, -R4 ;  /* 0x000000010d0da824 */ /* 0x000fe200078e0a04 */
[C---:B------:R-:W-:Y:S01]  /*1080*/  ISETP.GT.U32.AND P5, PT, R4.reuse, R19, PT ;  /* 0x000000130400720c */ /* 0x040fe20003fa4070 */
[----:B------:R-:W-:Y:S02]  /*1090*/  IMAD R21, R4, R8, R21 ;  /* 0x0000000804157224 */ /* 0x000fe400078e0215 */
[----:B------:R-:W-:Y:S01]  /*10a0*/  IMAD.HI.U32 R8, R6, R23, RZ ;  /* 0x0000001706087227 */ /* 0x000fe200078e00ff */
[----:B------:R-:W-:-:S03]  /*10b0*/  ISETP.GT.U32.AND P2, PT, R4, R13, PT ;  /* 0x0000000d0400720c */ /* 0x000fc60003f44070 */
[----:B------:R-:W-:Y:S02]  /*10c0*/  IMAD.MOV R8, RZ, RZ, -R8 ;  /* 0x000000ffff087224 */ /* 0x000fe400078e0a08 */
[----:B------:R-:W-:Y:S01]  /*10d0*/  @!P6 IMAD.MOV R7, RZ, RZ, -R7 ;  /* 0x000000ffff07e224 */ /* 0x000fe200078e0a07 */
[C---:B------:R-:W-:Y:S01]  /*10e0*/  ISETP.GT.U32.AND P6, PT, R4.reuse, R15, PT ;  /* 0x0000000f0400720c */ /* 0x040fe20003fc4070 */
[----:B------:R-:W-:Y:S02]  /*10f0*/  IMAD R23, R4, R8, R23 ;  /* 0x0000000804177224 */ /* 0x000fe400078e0217 */
[--C-:B------:R-:W-:Y:S02]  /*1100*/  @!P5 IMAD.IADD R19, R19, 0x1, -R4.reuse ;  /* 0x000000011313d824 */ /* 0x100fe400078e0a04 */
[----:B------:R-:W-:Y:S01]  /*1110*/  VIADD R8, R18, 0x28 ;  /* 0x0000002812087836 */ /* 0x000fe20000000000 */
[----:B------:R-:W-:Y:S01]  /*1120*/  ISETP.GT.U32.AND P5, PT, R4, R23, PT ;  /* 0x000000170400720c */ /* 0x000fe20003fa4070 */
[--C-:B------:R-:W-:Y:S01]  /*1130*/  @!P2 IMAD.IADD R13, R13, 0x1, -R4.reuse ;  /* 0x000000010d0da824 */ /* 0x100fe200078e0a04 */
[----:B------:R-:W-:Y:S01]  /*1140*/  ISETP.GE.AND P2, PT, R20, RZ, PT ;  /* 0x000000ff1400720c */ /* 0x000fe20003f46270 */
[----:B------:R-:W-:Y:S01]  /*1150*/  @!P3 IMAD.MOV R9, RZ, RZ, -R9 ;  /* 0x000000ffff09b224 */ /* 0x000fe200078e0a09 */
[----:B------:R-:W-:Y:S01]  /*1160*/  IABS R27, R8 ;  /* 0x00000008001b7213 */ /* 0x000fe20000000000 */
[----:B------:R-:W-:Y:S01]  /*1170*/  @!P4 IMAD.MOV R13, RZ, RZ, -R13 ;  /* 0x000000ffff0dc224 */ /* 0x000fe200078e0a0d */
[----:B------:R-:W-:Y:S01]  /*1180*/  ISETP.GE.AND P4, PT, R12, RZ, PT ;  /* 0x000000ff0c00720c */ /* 0x000fe20003f86270 */
[----:B------:R-:W-:Y:S01]  /*1190*/  @!P6 IMAD.IADD R15, R15, 0x1, -R4 ;  /* 0x000000010f0fe824 */ /* 0x000fe200078e0a04 */
[----:B------:R-:W-:Y:S01]  /*11a0*/  ISETP.GE.AND P3, PT, R16, RZ, PT ;  /* 0x000000ff1000720c */ /* 0x000fe20003f66270 */
[----:B------:R-:W-:-:S02]  /*11b0*/  VIADD R12, R18, 0x24 ;  /* 0x00000024120c7836 */ /* 0x000fc40000000000 */
[----:B------:R-:W-:Y:S01]  /*11c0*/  VIADD R16, R18, 0x2a ;  /* 0x0000002a12107836 */ /* 0x000fe20000000000 */
[----:B------:R-:W-:Y:S01]  /*11d0*/  ISETP.GT.U32.AND P6, PT, R4, R15, PT ;  /* 0x0000000f0400720c */ /* 0x000fe20003fc4070 */
[----:B------:R-:W-:Y:S01]  /*11e0*/  @!P5 IMAD.IADD R23, R23, 0x1, -R4 ;  /* 0x000000011717d824 */ /* 0x000fe200078e0a04 */
[----:B------:R-:W-:Y:S01]  /*11f0*/  IABS R31, R12 ;  /* 0x0000000c001f7213 */ /* 0x000fe20000000000 */
[----:B------:R-:W-:Y:S01]  /*1200*/  @!P2 IMAD.MOV R19, RZ, RZ, -R19 ;  /* 0x000000ffff13a224 */ /* 0x000fe200078e0a13 */
[----:B------:R-:W-:Y:S01]  /*1210*/  ISETP.GE.AND P2, PT, R8, RZ, PT ;  /* 0x000000ff0800720c */ /* 0x000fe20003f46270 */
[----:B------:R-:W-:Y:S01]  /*1220*/  IMAD.HI.U32 R8, R6, R27, RZ ;  /* 0x0000001b06087227 */ /* 0x000fe200078e00ff */
[----:B------:R-:W-:Y:S02]  /*1230*/  ISETP.GT.U32.AND P5, PT, R4, R23, PT ;  /* 0x000000170400720c */ /* 0x000fe40003fa4070 */
[----:B------:R-:W-:Y:S01]  /*1240*/  IABS R25, R16 ;  /* 0x0000001000197213 */ /* 0x000fe20000000000 */
[----:B------:R-:W-:-:S02]  /*1250*/  IMAD.MOV R8, RZ, RZ, -R8 ;  /* 0x000000ffff087224 */ /* 0x000fc400078e0a08 */
[--C-:B------:R-:W-:Y:S02]  /*1260*/  @!P1 IMAD.IADD R17, R17, 0x1, -R4.reuse ;  /* 0x0000000111119824 */ /* 0x100fe400078e0a04 */
[C---:B------:R-:W-:Y:S02]  /*1270*/  IMAD R27, R4.reuse, R8, R27 ;  /* 0x00000008041b7224 */ /* 0x040fe400078e021b */
[----:B------:R-:W-:Y:S01]  /*1280*/  @!P6 IMAD.IADD R15, R15, 0x1, -R4 ;  /* 0x000000010f0fe824 */ /* 0x000fe200078e0a04 */
[----:B------:R-:W-:Y:S01]  /*1290*/  ISETP.GT.U32.AND P1, PT, R4, R17, PT ;  /* 0x000000110400720c */ /* 0x000fe20003f24070 */
[----:B------:R-:W-:Y:S01]  /*12a0*/  IMAD.HI.U32 R8, R6, R31, RZ ;  /* 0x0000001f06087227 */ /* 0x000fe200078e00ff */
[----:B------:R-:W-:-:S03]  /*12b0*/  ISETP.GT.U32.AND P6, PT, R4, R21, PT ;  /* 0x000000150400720c */ /* 0x000fc60003fc4070 */
[----:B------:R-:W-:Y:S01]  /*12c0*/  @!P5 IMAD.IADD R23, R23, 0x1, -R4 ;  /* 0x000000011717d824 */ /* 0x000fe200078e0a04 */
[----:B------:R-:W-:Y:S01]  /*12d0*/  ISETP.GT.U32.AND P5, PT, R4, R27, PT ;  /* 0x0000001b0400720c */ /* 0x000fe20003fa4070 */
[----:B------:R-:W-:Y:S01]  /*12e0*/  @!P0 IMAD.MOV R15, RZ, RZ, -R15 ;  /* 0x000000ffff0f8224 */ /* 0x000fe200078e0a0f */
[----:B------:R-:W-:Y:S01]  /*12f0*/  ISETP.GE.AND P0, PT, R14, RZ, PT ;  /* 0x000000ff0e00720c */ /* 0x000fe20003f06270 */
[----:B------:R-:W-:-:S04]  /*1300*/  IMAD.HI.U32 R10, R6, R25, RZ ;  /* 0x00000019060a7227 */ /* 0x000fc800078e00ff */
[----:B------:R-:W-:Y:S02]  /*1310*/  IMAD.MOV R8, RZ, RZ, -R8 ;  /* 0x000000ffff087224 */ /* 0x000fe400078e0a08 */
[----:B------:R-:W-:Y:S02]  /*1320*/  IMAD.MOV R10, RZ, RZ, -R10 ;  /* 0x000000ffff0a7224 */ /* 0x000fe400078e0a0a */
[----:B------:R-:W-:Y:S02]  /*1330*/  VIADD R14, R18, 0x22 ;  /* 0x00000022120e7836 */ /* 0x000fe40000000000 */
[----:B------:R-:W-:Y:S02]  /*1340*/  IMAD R31, R4, R8, R31 ;  /* 0x00000008041f7224 */ /* 0x000fe400078e021f */
[--C-:B------:R-:W-:Y:S01]  /*1350*/  @!P1 IMAD.IADD R17, R17, 0x1, -R4.reuse ;  /* 0x0000000111119824 */ /* 0x100fe200078e0a04 */
[----:B------:R-:W-:Y:S01]  /*1360*/  IABS R33, R14 ;  /* 0x0000000e00217213 */ /* 0x000fe20000000000 */
[----:B------:R-:W-:Y:S01]  /*1370*/  @!P6 IMAD.IADD R21, R21, 0x1, -R4 ;  /* 0x000000011515e824 */ /* 0x000fe200078e0a04 */
[----:B------:R-:W-:Y:S01]  /*1380*/  ISETP.GE.AND P1, PT, R16, RZ, PT ;  /* 0x000000ff1000720c */ /* 0x000fe20003f26270 */
[----:B------:R-:W-:-:S02]  /*1390*/  IMAD R25, R4, R10, R25 ;  /* 0x0000000a04197224 */ /* 0x000fc400078e0219 */
[----:B------:R-:W-:Y:S01]  /*13a0*/  @!P5 IMAD.IADD R27, R27, 0x1, -R4 ;  /* 0x000000011b1bd824 */ /* 0x000fe200078e0a04 */
[C---:B------:R-:W-:Y:S01]  /*13b0*/  ISETP.GT.U32.AND P5, PT, R4.reuse, R31, PT ;  /* 0x0000001f0400720c */ /* 0x040fe20003fa4070 */
[----:B------:R-:W-:Y:S01]  /*13c0*/  @!P3 IMAD.MOV R17, RZ, RZ, -R17 ;  /* 0x000000ffff11b224 */ /* 0x000fe200078e0a11 */
[C---:B------:R-:W-:Y:S01]  /*13d0*/  ISETP.GT.U32.AND P6, PT, R4.reuse, R21, PT ;  /* 0x000000150400720c */ /* 0x040fe20003fc4070 */
[----:B------:R-:W-:Y:S01]  /*13e0*/  @!P0 IMAD.MOV R23, RZ, RZ, -R23 ;  /* 0x000000ffff178224 */ /* 0x000fe200078e0a17 */
[----:B------:R-:W-:Y:S01]  /*13f0*/  ISETP.GT.U32.AND P3, PT, R4, R25, PT ;  /* 0x000000190400720c */ /* 0x000fe20003f64070 */
[----:B------:R-:W-:Y:S01]  /*1400*/  IMAD.HI.U32 R8, R6, R33, RZ ;  /* 0x0000002106087227 */ /* 0x000fe200078e00ff */
[----:B------:R-:W-:-:S03]  /*1410*/  ISETP.GT.U32.AND P0, PT, R4, R27, PT ;  /* 0x0000001b0400720c */ /* 0x000fc60003f04070 */
[----:B------:R-:W-:Y:S02]  /*1420*/  IMAD.MOV R8, RZ, RZ, -R8 ;  /* 0x000000ffff087224 */ /* 0x000fe400078e0a08 */
[----:B------:R-:W-:Y:S02]  /*1430*/  VIADD R10, R18, 0x26 ;  /* 0x00000026120a7836 */ /* 0x000fe40000000000 */
[--C-:B------:R-:W-:Y:S02]  /*1440*/  @!P5 IMAD.IADD R31, R31, 0x1, -R4.reuse ;  /* 0x000000011f1fd824 */ /* 0x100fe400078e0a04 */
[C---:B------:R-:W-:Y:S01]  /*1450*/  IMAD R33, R4.reuse, R8, R33 ;  /* 0x0000000804217224 */ /* 0x040fe200078e0221 */
[----:B------:R-:W-:Y:S01]  /*1460*/  IABS R29, R10 ;  /* 0x0000000a001d7213 */ /* 0x000fe20000000000 */
[--C-:B------:R-:W-:Y:S01]  /*1470*/  @!P6 IMAD.IADD R21, R21, 0x1, -R4.reuse ;  /* 0x000000011515e824 */ /* 0x100fe200078e0a04 */
[----:B------:R-:W-:Y:S01]  /*1480*/  ISETP.GT.U32.AND P5, PT, R4, R31, PT ;  /* 0x0000001f0400720c */ /* 0x000fe20003fa4070 */
[--C-:B------:R-:W-:Y:S01]  /*1490*/  @!P3 IMAD.IADD R25, R25, 0x1, -R4.reuse ;  /* 0x000000011919b824 */ /* 0x100fe200078e0a04 */
[----:B------:R-:W-:Y:S01]  /*14a0*/  ISETP.GE.AND P6, PT, R10, RZ, PT ;  /* 0x000000ff0a00720c */ /* 0x000fe20003fc6270 */
[----:B------:R-:W-:Y:S01]  /*14b0*/  @!P0 IMAD.IADD R27, R27, 0x1, -R4 ;  /* 0x000000011b1b8824 */ /* 0x000fe200078e0a04 */
[C---:B------:R-:W-:Y:S01]  /*14c0*/  ISETP.GT.U32.AND P0, PT, R4.reuse, R33, PT ;  /* 0x000000210400720c */ /* 0x040fe20003f04070 */
[----:B------:R-:W-:Y:S01]  /*14d0*/  @!P4 IMAD.MOV R21, RZ, RZ, -R21 ;  /* 0x000000ffff15c224 */ /* 0x000fe200078e0a15 */
[----:B------:R-:W-:Y:S01]  /*14e0*/  ISETP.GT.U32.AND P3, PT, R4, R25, PT ;  /* 0x000000190400720c */ /* 0x000fe20003f64070 */
[----:B------:R-:W-:Y:S01]  /*14f0*/  IMAD.HI.U32 R10, R6, R29, RZ ;  /* 0x0000001d060a7227 */ /* 0x000fe200078e00ff */
[----:B------:R-:W-:-:S03]  /*1500*/  ISETP.GE.AND P4, PT, R12, RZ, PT ;  /* 0x000000ff0c00720c */ /* 0x000fc60003f86270 */
[----:B------:R-:W-:Y:S02]  /*1510*/  IMAD.MOV R10, RZ, RZ, -R10 ;  /* 0x000000ffff0a7224 */ /* 0x000fe400078e0a0a */
[----:B------:R-:W-:Y:S02]  /*1520*/  VIADD R8, R18, 0x1c ;  /* 0x0000001c12087836 */ /* 0x000fe40000000000 */
[----:B------:R-:W-:Y:S02]  /*1530*/  IMAD R29, R4, R10, R29 ;  /* 0x0000000a041d7224 */ /* 0x000fe400078e021d */
[--C-:B------:R-:W-:Y:S01]  /*1540*/  @!P5 IMAD.IADD R31, R31, 0x1, -R4.reuse ;  /* 0x000000011f1fd824 */ /* 0x100fe200078e0a04 */
[----:B------:R-:W-:Y:S01]  /*1550*/  IABS R39, R8 ;  /* 0x0000000800277213 */ /* 0x000fe20000000000 */
[--C-:B------:R-:W-:Y:S01]  /*1560*/  @!P0 IMAD.IADD R33, R33, 0x1, -R4.reuse ;  /* 0x0000000121218824 */ /* 0x100fe200078e0a04 */
[----:B------:R-:W-:Y:S01]  /*1570*/  ISETP.GE.AND P0, PT, R8, RZ, PT ;  /* 0x000000ff0800720c */ /* 0x000fe20003f06270 */
[----:B------:R-:W-:Y:S01]  /*1580*/  @!P3 IMAD.IADD R25, R25, 0x1, -R4 ;  /* 0x000000011919b824 */ /* 0x000fe200078e0a04 */
[C---:B------:R-:W-:Y:S01]  /*1590*/  ISETP.GT.U32.AND P3, PT, R4.reuse, R29, PT ;  /* 0x0000001d0400720c */ /* 0x040fe20003f64070 */
[----:B------:R-:W-:Y:S01]  /*15a0*/  @!P4 IMAD.MOV R31, RZ, RZ, -R31 ;  /* 0x000000ffff1fc224 */ /* 0x000fe200078e0a1f */
[----:B------:R-:W-:Y:S01]  /*15b0*/  ISETP.GT.U32.AND P4, PT, R4, R33, PT ;  /* 0x000000210400720c */ /* 0x000fe20003f84070 */
[----:B------:R-:W-:-:S04]  /*15c0*/  IMAD.HI.U32 R8, R6, R39, RZ ;  /* 0x0000002706087227 */ /* 0x000fc800078e00ff */
[C---:B------:R-:W-:Y:S02]  /*15d0*/  VIADD R16, R18.reuse, 0x20 ;  /* 0x0000002012107836 */ /* 0x040fe40000000000 */
[----:B------:R-:W-:Y:S02]  /*15e0*/  IMAD.MOV R8, RZ, RZ, -R8 ;  /* 0x000000ffff087224 */ /* 0x000fe400078e0a08 */
[----:B------:R-:W-:Y:S01]  /*15f0*/  VIADD R20, R18, 0x1e ;  /* 0x0000001e12147836 */ /* 0x000fe20000000000 */
[----:B------:R-:W-:Y:S01]  /*1600*/  IABS R35, R16 ;  /* 0x0000001000237213 */ /* 0x000fe20000000000 */
[C---:B------:R-:W-:Y:S02]  /*1610*/  IMAD R39, R4.reuse, R8, R39 ;  /* 0x0000000804277224 */ /* 0x040fe400078e0227 */
[--C-:B------:R-:W-:Y:S01]  /*1620*/  @!P3 IMAD.IADD R29, R29, 0x1, -R4.reuse ;  /* 0x000000011d1db824 */ /* 0x100fe200078e0a04 */
[----:B------:R-:W-:Y:S01]  /*1630*/  IABS R37, R20 ;  /* 0x0000001400257213 */ /* 0x000fe20000000000 */
[----:B------:R-:W-:Y:S01]  /*1640*/  @!P4 IMAD.IADD R33, R33, 0x1, -R4 ;  /* 0x000000012121c824 */ /* 0x000fe200078e0a04 */
[----:B------:R-:W-:Y:S01]  /*1650*/  ISETP.GT.U32.AND P4, PT, R4, R39, PT ;  /* 0x000000270400720c */ /* 0x000fe20003f84070 */
[----:B------:R-:W-:Y:S01]  /*1660*/  IMAD.HI.U32 R10, R6, R35, RZ ;  /* 0x00000023060a7227 */ /* 0x000fe200078e00ff */
[----:B------:R-:W-:-:S02]  /*1670*/  ISETP.GT.U32.AND P3, PT, R4, R29, PT ;  /* 0x0000001d0400720c */ /* 0x000fc40003f64070 */
[----:B------:R-:W-:Y:S01]  /*1680*/  ISETP.GE.AND P5, PT, R20, RZ, PT ;  /* 0x000000ff1400720c */ /* 0x000fe20003fa6270 */
[----:B------:R-:W-:Y:S02]  /*1690*/  IMAD.MOV R10, RZ, RZ, -R10 ;  /* 0x000000ffff0a7224 */ /* 0x000fe400078e0a0a */
[----:B------:R-:W-:-:S04]  /*16a0*/  IMAD.HI.U32 R12, R6, R37, RZ ;  /* 0x00000025060c7227 */ /* 0x000fc800078e00ff */
[----:B------:R-:W-:Y:S02]  /*16b0*/  IMAD R35, R4, R10, R35 ;  /* 0x0000000a04237224 */ /* 0x000fe400078e0223 */
[----:B------:R-:W-:Y:S02]  /*16c0*/  VIADD R10, R18, 0x1a ;  /* 0x0000001a120a7836 */ /* 0x000fe40000000000 */
[--C-:B------:R-:W-:Y:S02]  /*16d0*/  @!P4 IMAD.IADD R39, R39, 0x1, -R4.reuse ;  /* 0x000000012727c824 */ /* 0x100fe400078e0a04 */
[----:B------:R-:W-:Y:S01]  /*16e0*/  @!P3 IMAD.IADD R29, R29, 0x1, -R4 ;  /* 0x000000011d1db824 */ /* 0x000fe200078e0a04 */
[----:B------:R-:W-:Y:S01]  /*16f0*/  IABS R41, R10 ;  /* 0x0000000a00297213 */ /* 0x000fe20000000000 */
[----:B------:R-:W-:Y:S01]  /*1700*/  IMAD.MOV R12, RZ, RZ, -R12 ;  /* 0x000000ffff0c7224 */ /* 0x000fe200078e0a0c */
[C---:B------:R-:W-:Y:S01]  /*1710*/  ISETP.GT.U32.AND P3, PT, R4.reuse, R35, PT ;  /* 0x000000230400720c */ /* 0x040fe20003f64070 */
[----:B------:R-:W-:Y:S01]  /*1720*/  @!P6 IMAD.MOV R29, RZ, RZ, -R29 ;  /* 0x000000ffff1de224 */ /* 0x000fe200078e0a1d */
[----:B------:R-:W-:Y:S01]  /*1730*/  ISETP.GT.U32.AND P4, PT, R4, R39, PT ;  /* 0x000000270400720c */ /* 0x000fe20003f84070 */
[----:B------:R-:W-:-:S04]  /*1740*/  IMAD.HI.U32 R8, R6, R41, RZ ;  /* 0x0000002906087227 */ /* 0x000fc800078e00ff */
[----:B------:R-:W-:Y:S02]  /*1750*/  IMAD.MOV R8, RZ, RZ, -R8 ;  /* 0x000000ffff087224 */ /* 0x000fe400078e0a08 */
[C---:B------:R-:W-:Y:S02]  /*1760*/  IMAD R37, R4.reuse, R12, R37 ;  /* 0x0000000c04257224 */ /* 0x040fe400078e0225 */
[C---:B------:R-:W-:Y:S02]  /*1770*/  IMAD R41, R4.reuse, R8, R41 ;  /* 0x0000000804297224 */ /* 0x040fe400078e0229 */
[--C-:B------:R-:W-:Y:S01]  /*1780*/  @!P3 IMAD.IADD R35, R35, 0x1, -R4.reuse ;  /* 0x000000012323b824 */ /* 0x100fe200078e0a04 */
[C---:B------:R-:W-:Y:S01]  /*1790*/  ISETP.GT.U32.AND P6, PT, R4.reuse, R37, PT ;  /* 0x000000250400720c */ /* 0x040fe20003fc4070 */
[----:B------:R-:W-:Y:S01]  /*17a0*/  @!P4 IMAD.IADD R39, R39, 0x1, -R4 ;  /* 0x000000012727c824 */ /* 0x000fe200078e0a04 */
[----:B------:R-:W-:Y:S01]  /*17b0*/  ISETP.GT.U32.AND P4, PT, R4, R41, PT ;  /* 0x000000290400720c */ /* 0x000fe20003f84070 */
[----:B------:R-:W-:Y:S01]  /*17c0*/  VIADD R12, R18, 0x18 ;  /* 0x00000018120c7836 */ /* 0x000fe20000000000 */
[----:B------:R-:W-:Y:S01]  /*17d0*/  ISETP.GT.U32.AND P3, PT, R4, R35, PT ;  /* 0x000000230400720c */ /* 0x000fe20003f64070 */
[----:B------:R-:W-:Y:S01]  /*17e0*/  @!P1 IMAD.MOV R25, RZ, RZ, -R25 ;  /* 0x000000ffff199224 */ /* 0x000fe200078e0a19 */
[----:B------:R-:W-:Y:S01]  /*17f0*/  ISETP.GE.AND P1, PT, R14, RZ, PT ;  /* 0x000000ff0e00720c */ /* 0x000fe20003f26270 */
[C---:B------:R-:W-:Y:S01]  /*1800*/  VIADD R14, R18.reuse, 0x16 ;  /* 0x00000016120e7836 */ /* 0x040fe20000000000 */
[----:B------:R-:W-:Y:S01]  /*1810*/  IABS R43, R12 ;  /* 0x0000000c002b7213 */ /* 0x000fe20000000000 */
[----:B------:R-:W-:-:S02]  /*1820*/  VIADD R20, R18, 0x14 ;  /* 0x0000001412147836 */ /* 0x000fc40000000000 */
[----:B------:R-:W-:Y:S01]  /*1830*/  @!P2 IMAD.MOV R27, RZ, RZ, -R27 ;  /* 0x000000ffff1ba224 */ /* 0x000fe200078e0a1b */
[----:B------:R-:W-:Y:S01]  /*1840*/  IABS R45, R14 ;  /* 0x0000000e002d7213 */ /* 0x000fe20000000000 */
[--C-:B------:R-:W-:Y:S01]  /*1850*/  @!P6 IMAD.IADD R37, R37, 0x1, -R4.reuse ;  /* 0x000000012525e824 */ /* 0x100fe200078e0a04 */
[----:B------:R-:W-:Y:S01]  /*1860*/  IABS R47, R20 ;  /* 0x00000014002f7213 */ /* 0x000fe20000000000 */
[--C-:B------:R-:W-:Y:S01]  /*1870*/  @!P4 IMAD.IADD R41, R41, 0x1, -R4.reuse ;  /* 0x000000012929c824 */ /* 0x100fe200078e0a04 */
[----:B------:R-:W-:Y:S01]  /*1880*/  ISETP.GE.AND P2, PT, R16, RZ, PT ;  /* 0x000000ff1000720c */ /* 0x000fe20003f46270 */
[----:B------:R-:W-:Y:S01]  /*1890*/  @!P3 IMAD.IADD R35, R35, 0x1, -R4 ;  /* 0x000000012323b824 */ /* 0x000fe200078e0a04 */
[----:B------:R-:W-:Y:S01]  /*18a0*/  ISETP.GT.U32.AND P6, PT, R4, R37, PT ;  /* 0x000000250400720c */ /* 0x000fe20003fc4070 */
[----:B------:R-:W-:Y:S01]  /*18b0*/  IMAD.HI.U32 R8, R6, R47, RZ ;  /* 0x0000002f06087227 */ /* 0x000fe200078e00ff */
[----:B------:R-:W-:Y:S02]  /*18c0*/  ISETP.GE.AND P3, PT, R10, RZ, PT ;  /* 0x000000ff0a00720c */ /* 0x000fe40003f66270 */
[----:B------:R-:W-:Y:S01]  /*18d0*/  ISETP.GT.U32.AND P4, PT, R4, R41, PT ;  /* 0x000000290400720c */ /* 0x000fe20003f84070 */
[----:B------:R-:W-:-:S04]  /*18e0*/  IMAD.HI.U32 R10, R6, R43, RZ ;  /* 0x0000002b060a7227 */ /* 0x000fc800078e00ff */
[----:B------:R-:W-:Y:S02]  /*18f0*/  IMAD.MOV R10, RZ, RZ, -R10 ;  /* 0x000000ffff0a7224 */ /* 0x000fe400078e0a0a */
[----:B------:R-:W-:Y:S02]  /*1900*/  IMAD.MOV R8, RZ, RZ, -R8 ;  /* 0x000000ffff087224 */ /* 0x000fe400078e0a08 */
[----:B------:R-:W-:Y:S02]  /*1910*/  IMAD R43, R4, R10, R43 ;  /* 0x0000000a042b7224 */ /* 0x000fe400078e022b */
[--C-:B------:R-:W-:Y:S01]  /*1920*/  @!P6 IMAD.IADD R37, R37, 0x1, -R4.reuse ;  /* 0x000000012525e824 */ /* 0x100fe200078e0a04 */
[----:B------:R-:W-:Y:S01]  /*1930*/  ISETP.GE.AND P6, PT, R12, RZ, PT ;  /* 0x000000ff0c00720c */ /* 0x000fe20003fc6270 */
[----:B------:R-:W-:Y:S01]  /*1940*/  @!P4 IMAD.IADD R41, R41, 0x1, -R4 ;  /* 0x000000012929c824 */ /* 0x000fe200078e0a04 */
[----:B------:R-:W-:Y:S01]  /*1950*/  ISETP.GT.U32.AND P4, PT, R4, R43, PT ;  /* 0x0000002b0400720c */ /* 0x000fe20003f84070 */
[----:B------:R-:W-:-:S04]  /*1960*/  IMAD.HI.U32 R12, R6, R45, RZ ;  /* 0x0000002d060c7227 */ /* 0x000fc800078e00ff */
[----:B------:R-:W-:Y:S02]  /*1970*/  IMAD.MOV R12, RZ, RZ, -R12 ;  /* 0x000000ffff0c7224 */ /* 0x000fe400078e0a0c */
[----:B------:R-:W-:-:S04]  /*1980*/  IMAD.HI.U32 R10, R6, R49, RZ ;  /* 0x00000031060a7227 */ /* 0x000fc800078e00ff */
[C---:B------:R-:W-:Y:S02]  /*1990*/  IMAD R45, R4.reuse, R12, R45 ;  /* 0x0000000c042d7224 */ /* 0x040fe400078e022d */
[----:B------:R-:W-:Y:S02]  /*19a0*/  @!P4 IMAD.IADD R43, R43, 0x1, -R4 ;  /* 0x000000012b2bc824 */ /* 0x000fe400078e0a04 */
[----:B------:R-:W-:Y:S01]  /*19b0*/  IMAD.MOV R10, RZ, RZ, -R10 ;  /* 0x000000ffff0a7224 */ /* 0x000fe200078e0a0a */
[C---:B------:R-:W-:Y:S01]  /*19c0*/  ISETP.GT.U32.AND P4, PT, R4.reuse, R45, PT ;  /* 0x0000002d0400720c */ /* 0x040fe20003f84070 */
[----:B------:R-:W-:Y:S02]  /*19d0*/  IMAD R47, R4, R8, R47 ;  /* 0x00000008042f7224 */ /* 0x000fe400078e022f */
[----:B------:R-:W-:-:S04]  /*19e0*/  IMAD.HI.U32 R12, R6, R51, RZ ;  /* 0x00000033060c7227 */ /* 0x000fc800078e00ff */
[----:B------:R-:W-:Y:S01]  /*19f0*/  @!P1 IMAD.MOV R33, RZ, RZ, -R33 ;  /* 0x000000ffff219224 */ /* 0x000fe200078e0a21 */
[----:B------:R-:W-:Y:S01]  /*1a00*/  ISETP.GE.AND P1, PT, R14, RZ, PT ;  /* 0x000000ff0e00720c */ /* 0x000fe20003f26270 */
[----:B------:R-:W-:Y:S02]  /*1a10*/  @!P2 IMAD.MOV R35, RZ, RZ, -R35 ;  /* 0x000000ffff23a224 */ /* 0x000fe400078e0a23 */
[C---:B------:R-:W-:Y:S02]  /*1a20*/  IMAD R49, R4.reuse, R10, R49 ;  /* 0x0000000a04317224 */ /* 0x040fe400078e0231 */
[----:B------:R-:W-:Y:S01]  /*1a30*/  @!P4 IMAD.IADD R45, R45, 0x1, -R4 ;  /* 0x000000012d2dc824 */ /* 0x000fe200078e0a04 */
[C---:B------:R-:W-:Y:S01]  /*1a40*/  ISETP.GT.U32.AND P4, PT, R4.reuse, R43, PT ;  /* 0x0000002b0400720c */ /* 0x040fe20003f84070 */
[----:B------:R-:W-:Y:S01]  /*1a50*/  @!P5 IMAD.MOV R37, RZ, RZ, -R37 ;  /* 0x000000ffff25d224 */ /* 0x000fe200078e0a25 */
[----:B------:R-:W-:Y:S01]  /*1a60*/  ISETP.GT.U32.AND P5, PT, R4, R47, PT ;  /* 0x0000002f0400720c */ /* 0x000fe20003fa4070 */
[----:B------:R-:W-:Y:S01]  /*1a70*/  IMAD.HI.U32 R14, R6, R55, RZ ;  /* 0x00000037060e7227 */ /* 0x000fe200078e00ff */
[----:B------:R-:W-:-:S03]  /*1a80*/  ISETP.GT.U32.AND P2, PT, R4, R45, PT ;  /* 0x0000002d0400720c */ /* 0x000fc60003f44070 */
[----:B------:R-:W-:Y:S02]  /*1a90*/  IMAD.MOV R12, RZ, RZ, -R12 ;  /* 0x000000ffff0c7224 */ /* 0x000fe400078e0a0c */
[----:B------:R-:W-:-:S04]  /*1aa0*/  IMAD.HI.U32 R16, R6, R57, RZ ;  /* 0x0000003906107227 */ /* 0x000fc800078e00ff */
[----:B------:R-:W-:Y:S01]  /*1ab0*/  @!P0 IMAD.MOV R39, RZ, RZ, -R39 ;  /* 0x000000ffff278224 */ /* 0x000fe200078e0a27 */
[C---:B------:R-:W-:Y:S01]  /*1ac0*/  ISETP.GT.U32.AND P0, PT, R4.reuse, R49, PT ;  /* 0x000000310400720c */ /* 0x040fe20003f04070 */
[----:B------:R-:W-:Y:S02]  /*1ad0*/  IMAD.MOV R14, RZ, RZ, -R14 ;  /* 0x000000ffff0e7224 */ /* 0x000fe400078e0a0e */
[C---:B------:R-:W-:Y:S02]  /*1ae0*/  IMAD R51, R4.reuse, R12, R51 ;  /* 0x0000000c04337224 */ /* 0x040fe400078e0233 */
[----:B------:R-:W-:Y:S02]  /*1af0*/  IMAD.MOV R16, RZ, RZ, -R16 ;  /* 0x000000ffff107224 */ /* 0x000fe400078e0a10 */
[C---:B------:R-:W-:Y:S02]  /*1b00*/  IMAD R55, R4.reuse, R14, R55 ;  /* 0x0000000e04377224 */ /* 0x040fe400078e0237 */
[----:B------:R-:W-:Y:S01]  /*1b10*/  @!P4 IMAD.IADD R43, R43, 0x1, -R4 ;  /* 0x000000012b2bc824 */ /* 0x000fe200078e0a04 */
[C---:B------:R-:W-:Y:S01]  /*1b20*/  ISETP.GT.U32.AND P4, PT, R4.reuse, R51, PT ;  /* 0x000000330400720c */ /* 0x040fe20003f84070 */
[----:B------:R-:W-:-:S02]  /*1b30*/  IMAD R57, R4, R16, R57 ;  /* 0x0000001004397224 */ /* 0x000fc400078e0239 */
[----:B------:R-:W-:-:S04]  /*1b40*/  IMAD.HI.U32 R8, R6, R59, RZ ;  /* 0x0000003b06087227 */ /* 0x000fc800078e00ff */
[----:B------:R-:W-:Y:S01]  /*1b50*/  @!P2 IMAD.IADD R45, R45, 0x1, -R4 ;  /* 0x000000012d2da824 */ /* 0x000fe200078e0a04 */
[C---:B------:R-:W-:Y:S01]  /*1b60*/  ISETP.GT.U32.AND P2, PT, R4.reuse, R55, PT ;  /* 0x000000370400720c */ /* 0x040fe20003f44070 */
[----:B------:R-:W-:Y:S02]  /*1b70*/  IMAD.MOV R16, RZ, RZ, -R8 ;  /* 0x000000ffff107224 */ /* 0x000fe400078e0a08 */
[----:B------:R-:W-:Y:S01]  /*1b80*/  @!P5 IMAD.IADD R47, R47, 0x1, -R4 ;  /* 0x000000012f2fd824 */ /* 0x000fe200078e0a04 */
[----:B------:R-:W-:Y:S01]  /*1b90*/  ISETP.GT.U32.AND P5, PT, R4, R57, PT ;  /* 0x000000390400720c */ /* 0x000fe20003fa4070 */
[----:B------:R-:W-:-:S04]  /*1ba0*/  IMAD.HI.U32 R8, R6, R65, RZ ;  /* 0x0000004106087227 */ /* 0x000fc800078e00ff */
[----:B------:R-:W-:Y:S02]  /*1bb0*/  @!P0 IMAD.IADD R49, R49, 0x1, -R4 ;  /* 0x0000000131318824 */ /* 0x000fe400078e0a04 */
[C---:B------:R-:W-:Y:S02]  /*1bc0*/  IMAD R59, R4.reuse, R16, R59 ;  /* 0x00000010043b7224 */ /* 0x040fe400078e023b */
[----:B------:R-:W-:Y:S02]  /*1bd0*/  IMAD.MOV R8, RZ, RZ, -R8 ;  /* 0x000000ffff087224 */ /* 0x000fe400078e0a08 */
[----:B------:R-:W-:Y:S01]  /*1be0*/  @!P6 IMAD.MOV R43, RZ, RZ, -R43 ;  /* 0x000000ffff2be224 */ /* 0x000fe200078e0a2b */
[C---:B------:R-:W-:Y:S01]  /*1bf0*/  ISETP.GT.U32.AND P6, PT, R4.reuse, R49, PT ;  /* 0x000000310400720c */ /* 0x040fe20003fc4070 */
[C---:B------:R-:W-:Y:S01]  /*1c00*/  IMAD R65, R4.reuse, R8, R65 ;  /* 0x0000000804417224 */ /* 0x040fe200078e0241 */
[C---:B------:R-:W-:Y:S01]  /*1c10*/  ISETP.GT.U32.AND P0, PT, R4.reuse, R59, PT ;  /* 0x0000003b0400720c */ /* 0x040fe20003f04070 */
[----:B------:R-:W-:Y:S01]  /*1c20*/  @!P4 IMAD.IADD R51, R51, 0x1, -R4 ;  /* 0x000000013333c824 */ /* 0x000fe200078e0a04 */
[----:B------:R-:W-:Y:S01]  /*1c30*/  ISETP.GT.U32.AND P4, PT, R4, R47, PT ;  /* 0x0000002f0400720c */ /* 0x000fe20003f84070 */
[----:B------:R-:W-:-:S04]  /*1c40*/  IMAD.HI.U32 R12, R6, R63, RZ ;  /* 0x0000003f060c7227 */ /* 0x000fc800078e00ff */
[----:B------:R-:W-:Y:S02]  /*1c50*/  VIADD R8, R18, 0x2 ;  /* 0x0000000212087836 */ /* 0x000fe40000000000 */
[----:B------:R-:W-:Y:S01]  /*1c60*/  @!P2 IMAD.IADD R55, R55, 0x1, -R4 ;  /* 0x000000013737a824 */ /* 0x000fe200078e0a04 */
[C---:B------:R-:W-:Y:S01]  /*1c70*/  ISETP.GT.U32.AND P2, PT, R4.reuse, R51, PT ;  /* 0x000000330400720c */ /* 0x040fe20003f44070 */
[----:B------:R-:W-:Y:S01]  /*1c80*/  IMAD.MOV R12, RZ, RZ, -R12 ;  /* 0x000000ffff0c7224 */ /* 0x000fe200078e0a0c */
[----:B------:R-:W-:Y:S01]  /*1c90*/  IABS R67, R8 ;  /* 0x0000000800437213 */ /* 0x000fe20000000000 */
[----:B------:R-:W-:Y:S01]  /*1ca0*/  @!P5 IMAD.IADD R57, R57, 0x1, -R4 ;  /* 0x000000013939d824 */ /* 0x000fe200078e0a04 */
[----:B------:R-:W-:Y:S01]  /*1cb0*/  ISETP.GT.U32.AND P5, PT, R4, R55, PT ;  /* 0x000000370400720c */ /* 0x000fe20003fa4070 */
[----:B------:R-:W-:-:S04]  /*1cc0*/  IMAD.HI.U32 R10, R6, R61, RZ ;  /* 0x0000003d060a7227 */ /* 0x000fc800078e00ff */
[----:B------:R-:W-:-:S04]  /*1cd0*/  IMAD.HI.U32 R14, R6, R69, RZ ;  /* 0x00000045060e7227 */ /* 0x000fc800078e00ff */
[C---:B------:R-:W-:Y:S02]  /*1ce0*/  IMAD R63, R4.reuse, R12, R63 ;  /* 0x0000000c043f7224 */ /* 0x040fe400078e023f */
[----:B------:R-:W-:Y:S01]  /*1cf0*/  @!P1 IMAD.MOV R45, RZ, RZ, -R45 ;  /* 0x000000ffff2d9224 */ /* 0x000fe200078e0a2d */
[----:B------:R-:W-:Y:S01]  /*1d00*/  ISETP.GT.U32.AND P1, PT, R4, R57, PT ;  /* 0x000000390400720c */ /* 0x000fe20003f24070 */
[----:B------:R-:W-:Y:S02]  /*1d10*/  IMAD.MOV R10, RZ, RZ, -R10 ;  /* 0x000000ffff0a7224 */ /* 0x000fe400078e0a0a */
[----:B------:R-:W-:Y:S02]  /*1d20*/  IMAD.MOV R14, RZ, RZ, -R14 ;  /* 0x000000ffff0e7224 */ /* 0x000fe400078e0a0e */
[----:B------:R-:W-:-:S04]  /*1d30*/  IMAD.HI.U32 R6, R6, R67, RZ ;  /* 0x0000004306067227 */ /* 0x000fc800078e00ff */
[--C-:B------:R-:W-:Y:S01]  /*1d40*/  @!P6 IMAD.IADD R49, R49, 0x1, -R4.reuse ;  /* 0x000000013131e824 */ /* 0x100fe200078e0a04 */
[C---:B------:R-:W-:Y:S01]  /*1d50*/  ISETP.GT.U32.AND P6, PT, R4.reuse, R63, PT ;  /* 0x0000003f0400720c */ /* 0x040fe20003fc4070 */
[----:B------:R-:W-:Y:S01]  /*1d60*/  IMAD R61, R4, R10, R61 ;  /* 0x0000000a043d7224 */ /* 0x000fe200078e023d */
[----:B------:R-:W-:Y:S01]  /*1d70*/  LOP3.LUT R10, R2, 0x3, RZ, 0xc0, !PT ;  /* 0x00000003020a7812 */ /* 0x000fe200078ec0ff */
[C---:B------:R-:W-:Y:S02]  /*1d80*/  IMAD R69, R4.reuse, R14, R69 ;  /* 0x0000000e04457224 */ /* 0x040fe400078e0245 */
[----:B------:R-:W-:Y:S02]  /*1d90*/  @!P0 IMAD.IADD R59, R59, 0x1, -R4 ;  /* 0x000000013b3b8824 */ /* 0x000fe400078e0a04 */
[----:B------:R-:W-:Y:S02]  /*1da0*/  IMAD.MOV R6, RZ, RZ, -R6 ;  /* 0x000000ffff067224 */ /* 0x000fe400078e0a06 */
[--C-:B------:R-:W-:Y:S01]  /*1db0*/  @!P4 IMAD.IADD R47, R47, 0x1, -R4.reuse ;  /* 0x000000012f2fc824 */ /* 0x100fe200078e0a04 */
[C---:B------:R-:W-:Y:S01]  /*1dc0*/  ISETP.GT.U32.AND P0, PT, R4.reuse, R59, PT ;  /* 0x0000003b0400720c */ /* 0x040fe20003f04070 */
[--C-:B------:R-:W-:Y:S01]  /*1dd0*/  @!P2 IMAD.IADD R51, R51, 0x1, -R4.reuse ;  /* 0x000000013333a824 */ /* 0x100fe200078e0a04 */
[C---:B------:R-:W-:Y:S01]  /*1de0*/  ISETP.GT.U32.AND P4, PT, R4.reuse, R61, PT ;  /* 0x0000003d0400720c */ /* 0x040fe20003f84070 */
[C---:B------:R-:W-:Y:S01]  /*1df0*/  IMAD R67, R4.reuse, R6, R67 ;  /* 0x0000000604437224 */ /* 0x040fe200078e0243 */
[----:B------:R-:W-:Y:S01]  /*1e00*/  ISETP.GT.U32.AND P2, PT, R4, R69, PT ;  /* 0x000000450400720c */ /* 0x000fe20003f44070 */
[----:B------:R-:W-:-:S02]  /*1e10*/  @!P1 IMAD.IADD R57, R57, 0x1, -R4 ;  /* 0x0000000139399824 */ /* 0x000fc400078e0a04 */
[--C-:B------:R-:W-:Y:S01]  /*1e20*/  @!P5 IMAD.IADD R55, R55, 0x1, -R4.reuse ;  /* 0x000000013737d824 */ /* 0x100fe200078e0a04 */
[C---:B------:R-:W-:Y:S01]  /*1e30*/  ISETP.GT.U32.AND P1, PT, R4.reuse, R67, PT ;  /* 0x000000430400720c */ /* 0x040fe20003f24070 */
[--C-:B------:R-:W-:Y:S01]  /*1e40*/  @!P6 IMAD.IADD R63, R63, 0x1, -R4.reuse ;  /* 0x000000013f3fe824 */ /* 0x100fe200078e0a04 */
[----:B------:R-:W-:Y:S01]  /*1e50*/  ISETP.GT.U32.AND P5, PT, R4, R65, PT ;  /* 0x000000410400720c */ /* 0x000fe20003fa4070 */
[----:B------:R-:W-:Y:S01]  /*1e60*/  IMAD R10, R10, 0x110, RZ ;  /* 0x000001100a0a7824 */ /* 0x000fe200078e02ff */
[----:B------:R-:W-:Y:S01]  /*1e70*/  ISETP.GE.AND P6, PT, R24, RZ, PT ;  /* 0x000000ff1800720c */ /* 0x000fe20003fc6270 */
[--C-:B------:R-:W-:Y:S01]  /*1e80*/  @!P0 IMAD.IADD R59, R59, 0x1, -R4.reuse ;  /* 0x000000013b3b8824 */ /* 0x100fe200078e0a04 */
[----:B------:R-:W-:Y:S01]  /*1e90*/  ISETP.GE.AND P0, PT, R20, RZ, PT ;  /* 0x000000ff1400720c */ /* 0x000fe20003f06270 */
[--C-:B------:R-:W-:Y:S01]  /*1ea0*/  @!P4 IMAD.IADD R61, R61, 0x1, -R4.reuse ;  /* 0x000000013d3dc824 */ /* 0x100fe200078e0a04 */
[----:B------:R-:W-:Y:S01]  /*1eb0*/  ISETP.GE.AND P4, PT, R22, RZ, PT ;  /* 0x000000ff1600720c */ /* 0x000fe20003f86270 */
[--C-:B------:R-:W-:Y:S01]  /*1ec0*/  @!P2 IMAD.IADD R69, R69, 0x1, -R4.reuse ;  /* 0x000000014545a824 */ /* 0x100fe200078e0a04 */
[----:B------:R-:W-:Y:S01]  /*1ed0*/  ISETP.GE.AND P2, PT, R26, RZ, PT ;  /* 0x000000ff1a00720c */ /* 0x000fe20003f46270 */
[----:B------:R-:W-:Y:S01]  /*1ee0*/  IMAD.SHL.U32 R6, R2, 0x20, RZ ;  /* 0x0000002002067824 */ /* 0x000fe200078e00ff */
[----:B------:R-:W-:Y:S01]  /*1ef0*/  LOP3.LUT R99, R10, R99, RZ, 0xfc, !PT ;  /* 0x000000630a637212 */ /* 0x000fe200078efcff */
[--C-:B------:R-:W-:Y:S01]  /*1f00*/  @!P1 IMAD.IADD R67, R67, 0x1, -R4.reuse ;  /* 0x0000000143439824 */ /* 0x100fe200078e0a04 */
[----:B------:R-:W-:Y:S01]  /*1f10*/  ISETP.GT.U32.AND P1, PT, R4, R63, PT ;  /* 0x0000003f0400720c */ /* 0x000fe20003f24070 */
[----:B------:R-:W-:Y:S01]  /*1f20*/  @!P5 IMAD.IADD R65, R65, 0x1, -R4 ;  /* 0x000000014141d824 */ /* 0x000fe200078e0a04 */
[----:B------:R-:W-:Y:S01]  /*1f30*/  ISETP.GE.AND P5, PT, R28, RZ, PT ;  /* 0x000000ff1c00720c */ /* 0x000fe20003fa6270 */
[----:B------:R-:W-:Y:S01]  /*1f40*/  @!P6 IMAD.MOV R51, RZ, RZ, -R51 ;  /* 0x000000ffff33e224 */ /* 0x000fe200078e0a33 */
[C---:B------:R-:W-:Y:S01]  /*1f50*/  ISETP.GT.U32.AND P6, PT, R4.reuse, R67, PT ;  /* 0x000000430400720c */ /* 0x040fe20003fc4070 */
[----:B------:R-:W-:Y:S01]  /*1f60*/  @!P0 IMAD.MOV R47, RZ, RZ, -R47 ;  /* 0x000000ffff2f8224 */ /* 0x000fe200078e0a2f */
[C---:B------:R-:W-:Y:S01]  /*1f70*/  ISETP.GT.U32.AND P0, PT, R4.reuse, R61, PT ;  /* 0x0000003d0400720c */ /* 0x040fe20003f04070 */
[----:B------:R-:W-:Y:S01]  /*1f80*/  @!P4 IMAD.MOV R49, RZ, RZ, -R49 ;  /* 0x000000ffff31c224 */ /* 0x000fe200078e0a31 */
[C---:B------:R-:W-:Y:S01]  /*1f90*/  ISETP.GT.U32.AND P4, PT, R4.reuse, R69, PT ;  /* 0x000000450400720c */ /* 0x040fe20003f84070 */
[----:B------:R-:W-:Y:S01]  /*1fa0*/  @!P2 IMAD.MOV R55, RZ, RZ, -R55 ;  /* 0x000000ffff37a224 */ /* 0x000fe200078e0a37 */
[----:B------:R-:W-:Y:S01]  /*1fb0*/  ISETP.GT.U32.AND P2, PT, R4, R65, PT ;  /* 0x000000410400720c */ /* 0x000fe20003f44070 */
[----:B------:R-:W-:Y:S01]  /*1fc0*/  @!P3 IMAD.MOV R41, RZ, RZ, -R41 ;  /* 0x000000ffff29b224 */ /* 0x000fe200078e0a29 */
[----:B------:R-:W-:Y:S01]  /*1fd0*/  SHF.R.S32.HI R10, RZ, 0x2, R2 ;  /* 0x00000002ff0a7819 */ /* 0x000fe20000011402 */
[--C-:B------:R-:W-:Y:S01]  /*1fe0*/  @!P1 IMAD.IADD R63, R63, 0x1, -R4.reuse ;  /* 0x000000013f3f9824 */ /* 0x100fe200078e0a04 */
[----:B------:R-:W-:Y:S01]  /*1ff0*/  LOP3.LUT R2, RZ, R53, RZ, 0x33, !PT ;  /* 0x00000035ff027212 */ /* 0x000fe200078e33ff */
[----:B------:R-:W-:Y:S01]  /*2000*/  @!P5 IMAD.MOV R57, RZ, RZ, -R57 ;  /* 0x000000ffff39d224 */ /* 0x000fe200078e0a39 */
[----:B------:R-:W-:Y:S01]  /*2010*/  ISETP.GE.AND P5, PT, R30, RZ, PT ;  /* 0x000000ff1e00720c */ /* 0x000fe20003fa6270 */
[--C-:B------:R-:W-:Y:S01]  /*2020*/  @!P6 IMAD.IADD R67, R67, 0x1, -R4.reuse ;  /* 0x000000014343e824 */ /* 0x100fe200078e0a04 */
[----:B------:R-:W-:Y:S01]  /*2030*/  ISETP.NE.AND P6, PT, R53, RZ, PT ;  /* 0x000000ff3500720c */ /* 0x000fe20003fc5270 */
[--C-:B------:R-:W-:Y:S01]  /*2040*/  @!P0 IMAD.IADD R61, R61, 0x1, -R4.reuse ;  /* 0x000000013d3d8824 */ /* 0x100fe200078e0a04 */
[----:B------:R-:W-:Y:S01]  /*2050*/  SGXT R10, R10, 0x1 ;  /* 0x000000010a0a781a */ /* 0x000fe20000000200 */
[--C-:B------:R-:W-:Y:S01]  /*2060*/  @!P4 IMAD.IADD R69, R69, 0x1, -R4.reuse ;  /* 0x000000014545c824 */ /* 0x100fe200078e0a04 */
[----:B------:R-:W-:Y:S01]  /*2070*/  SEL R15, R2, R15, !P6 ;  /* 0x0000000f020f7207 */ /* 0x000fe20007000000 */
[----:B------:R-:W-:Y:S01]  /*2080*/  @!P2 IMAD.IADD R65, R65, 0x1, -R4 ;  /* 0x000000014141a824 */ /* 0x000fe200078e0a04 */
[----:B------:R-:W-:Y:S01]  /*2090*/  ISETP.GE.AND P0, PT, R32, RZ, PT ;  /* 0x000000ff2000720c */ /* 0x000fe20003f06270 */
[----:B------:R-:W-:Y:S01]  /*20a0*/  IMAD R3, R3, UR34, RZ ;  /* 0x0000002203037c24 */ /* 0x000fe2000f8e02ff */
[----:B------:R-:W-:Y:S01]  /*20b0*/  ISETP.GE.AND P1, PT, R34, RZ, PT ;  /* 0x000000ff2200720c */ /* 0x000fe20003f26270 */
[----:B------:R-:W-:Y:S01]  /*20c0*/  IMAD R15, R15, UR35, RZ ;  /* 0x000000230f0f7c24 */ /* 0x000fe2000f8e02ff */
[----:B------:R-:W-:Y:S01]  /*20d0*/  ISETP.GE.AND P4, PT, R36, RZ, PT ;  /* 0x000000ff2400720c */ /* 0x000fe20003f86270 */
[----:B------:R-:W-:Y:S01]  /*20e0*/  @!P5 IMAD.MOV R59, RZ, RZ, -R59 ;  /* 0x000000ffff3bd224 */ /* 0x000fe200078e0a3b */
[----:B------:R-:W-:-:S02]  /*20f0*/  ISETP.GE.AND P2, PT, R8, RZ, PT ;  /* 0x000000ff0800720c */ /* 0x000fc40003f46270 */
[----:B------:R-:W-:Y:S02]  /*2100*/  ISETP.GE.AND P3, PT, R18, RZ, PT ;  /* 0x000000ff1200720c */ /* 0x000fe40003f66270 */
[----:B------:R-:W-:Y:S02]  /*2110*/  LOP3.LUT R71, R10, 0x90, RZ, 0xc0, !PT ;  /* 0x000000900a477812 */ /* 0x000fe400078ec0ff */
[C---:B------:R-:W-:Y:S01]  /*2120*/  SEL R23, R2.reuse, R23, !P6 ;  /* 0x0000001702177207 */ /* 0x040fe20007000000 */
[----:B------:R-:W-:Y:S01]  /*2130*/  @!P0 IMAD.MOV R61, RZ, RZ, -R61 ;  /* 0x000000ffff3d8224 */ /* 0x000fe200078e0a3d */
[----:B------:R-:W-:Y:S01]  /*2140*/  LOP3.LUT R71, R71, 0x260, R6, 0xf8, !PT ;  /* 0x0000026047477812 */ /* 0x000fe200078ef806 */
[----:B------:R-:W-:Y:S01]  /*2150*/  @!P1 IMAD.MOV R63, RZ, RZ, -R63 ;  /* 0x000000ffff3f9224 */ /* 0x000fe200078e0a3f */
[----:B------:R-:W-:Y:S01]  /*2160*/  IADD3 R6, P5, R15, UR32, RZ ;  /* 0x000000200f067c10 */ /* 0x000fe2000ffbe0ff */
[----:B------:R-:W-:Y:S01]  /*2170*/  IMAD R4, R23, UR35, RZ ;  /* 0x0000002317047c24 */ /* 0x000fe2000f8e02ff */
[C---:B------:R-:W-:Y:S01]  /*2180*/  SEL R17, R2.reuse, R17, !P6 ;  /* 0x0000001102117207 */ /* 0x040fe20007000000 */
[----:B------:R-:W-:Y:S01]  /*2190*/  @!P4 IMAD.MOV R65, RZ, RZ, -R65 ;  /* 0x000000ffff41c224 */ /* 0x000fe200078e0a41 */
[C---:B------:R-:W-:Y:S01]  /*21a0*/  SEL R21, R2.reuse, R21, !P6 ;  /* 0x0000001502157207 */ /* 0x040fe20007000000 */
[----:B------:R-:W-:Y:S01]  /*21b0*/  @!P2 IMAD.MOV R67, RZ, RZ, -R67 ;  /* 0x000000ffff43a224 */ /* 0x000fe200078e0a43 */
[----:B------:R-:W-:Y:S01]  /*21c0*/  SEL R19, R2, R19, !P6 ;  /* 0x0000001302137207 */ /* 0x000fe20007000000 */
[----:B------:R-:W-:Y:S01]  /*21d0*/  @!P3 IMAD.MOV R69, RZ, RZ, -R69 ;  /* 0x000000ffff45b224 */ /* 0x000fe200078e0a45 */
[----:B------:R-:W-:Y:S01]  /*21e0*/  R2UR UR6, R6 ;  /* 0x00000000060672ca */ /* 0x000fe200000e0000 */
[----:B------:R-:W-:Y:S01]  /*21f0*/  IMAD R17, R17, UR35, RZ ;  /* 0x0000002311117c24 */ /* 0x000fe2000f8e02ff */
[----:B------:R-:W-:Y:S01]  /*2200*/  SEL R25, R2, R25, !P6 ;  /* 0x0000001902197207 */ /* 0x000fe20007000000 */
[----:B------:R-:W-:Y:S01]  /*2210*/  IMAD R21, R21, UR35, RZ ;  /* 0x0000002315157c24 */ /* 0x000fe2000f8e02ff */
[----:B------:R-:W-:Y:S01]  /*2220*/  IADD3 R6, P2, R4, UR32, RZ ;  /* 0x0000002004067c10 */ /* 0x000fe2000ff5e0ff */
[----:B------:R-:W-:Y:S01]  /*2230*/  IMAD R19, R19, UR35, RZ ;  /* 0x0000002313137c24 */ /* 0x000fe2000f8e02ff */
[----:B------:R-:W-:-:S02]  /*2240*/  SEL R31, R2, R31, !P6 ;  /* 0x0000001f021f7207 */ /* 0x000fc40007000000 */
[C---:B------:R-:W-:Y:S02]  /*2250*/  SEL R37, R2.reuse, R37, !P6 ;  /* 0x0000002502257207 */ /* 0x040fe40007000000 */
[C---:B------:R-:W-:Y:S01]  /*2260*/  SEL R5, R2.reuse, R5, !P6 ;  /* 0x0000000502057207 */ /* 0x040fe20007000000 */
[----:B------:R-:W-:Y:S01]  /*2270*/  IMAD R31, R31, UR35, RZ ;  /* 0x000000231f1f7c24 */ /* 0x000fe2000f8e02ff */
        /* <DEDUP_REMOVED lines=42> */
[----:B------:R-:W-:Y:S01]  /*2520*/  SEL R67, R2, R67, !P6 ;  /* 0x0000004302437207 */ /* 0x000fe20007000000 */
[----:B------:R-:W-:Y:S01]  /*2530*/  IMAD R63, R63, UR35, RZ ;  /* 0x000000233f3f7c24 */ /* 0x000fe2000f8e02ff */
[----:B------:R-:W-:Y:S01]  /*2540*/  R2UR UR10, R6 ;  /* 0x00000000060a72ca */ /* 0x000fe200000e0000 */
[----:B------:R-:W-:Y:S01]  /*2550*/  IMAD R6, R25, UR35, RZ ;  /* 0x0000002319067c24 */ /* 0x000fe2000f8e02ff */
[----:B------:R-:W-:Y:S01]  /*2560*/  SEL R2, R2, R69, !P6 ;  /* 0x0000004502027207 */ /* 0x000fe20007000000 */
[----:B------:R-:W-:Y:S01]  /*2570*/  IMAD R65, R65, UR35, RZ ;  /* 0x0000002341417c24 */ /* 0x000fe2000f8e02ff */
[----:B------:R-:W-:Y:S01]  /*2580*/  IADD3 R12, P6, R17, UR32, RZ ;  /* 0x00000020110c7c10 */ /* 0x000fe2000ffde0ff */
[----:B------:R-:W-:Y:S01]  /*2590*/  IMAD R67, R67, UR35, RZ ;  /* 0x0000002343437c24 */ /* 0x000fe2000f8e02ff */
[----:B------:R-:W-:Y:S01]  /*25a0*/  IADD3 R8, P1, R21, UR32, RZ ;  /* 0x0000002015087c10 */ /* 0x000fe2000ff3e0ff */
[----:B------:R-:W-:Y:S01]  /*25b0*/  IMAD R2, R2, UR35, RZ ;  /* 0x0000002302027c24 */ /* 0x000fe2000f8e02ff */
[----:B------:R-:W-:Y:S01]  /*25c0*/  SHF.R.S32.HI R25, RZ, 0x1f, R17 ;  /* 0x0000001fff197819 */ /* 0x000fe20000011411 */
[----:B------:R-:W-:Y:S01]  /*25d0*/  ULDC.64 UR34, c[0x0][0x210] ;  /* 0x0000840000227ab9 */ /* 0x000fe20000000a00 */
[----:B------:R-:W-:-:S02]  /*25e0*/  SHF.R.S32.HI R22, RZ, 0x1f, R4 ;  /* 0x0000001fff167819 */ /* 0x000fc40000011404 */
[----:B------:R-:W-:Y:S02]  /*25f0*/  CS2R R68, SRZ ;  /* 0x0000000000447805 */ /* 0x000fe4000001ff00 */
[----:B------:R-:W-:Y:S02]  /*2600*/  IADD3 R10, P0, R19, UR32, RZ ;  /* 0x00000020130a7c10 */ /* 0x000fe4000ff1e0ff */
[----:B------:R-:W-:Y:S02]  /*2610*/  SHF.R.S32.HI R26, RZ, 0x1f, R15 ;  /* 0x0000001fff1a7819 */ /* 0x000fe4000001140f */
[----:B------:R-:W-:Y:S02]  /*2620*/  SHF.R.S32.HI R23, RZ, 0x1f, R21 ;  /* 0x0000001fff177819 */ /* 0x000fe40000011415 */
[----:B------:R-:W-:Y:S02]  /*2630*/  R2UR UR9, R8 ;  /* 0x00000000080972ca */ /* 0x000fe400000e0000 */
[----:B------:R-:W-:-:S02]  /*2640*/  IADD3 R14, P3, R6, UR32, RZ ;  /* 0x00000020060e7c10 */ /* 0x000fc4000ff7e0ff */
[----:B------:R-:W-:Y:S02]  /*2650*/  IADD3.X R25, R25, UR33, RZ, P6, !PT ;  /* 0x0000002119197c10 */ /* 0x000fe4000b7fe4ff */
[----:B------:R-:W-:Y:S02]  /*2660*/  SHF.R.S32.HI R21, RZ, 0x1f, R6 ;  /* 0x0000001fff157819 */ /* 0x000fe40000011406 */
[----:B------:R-:W-:Y:S02]  /*2670*/  IADD3.X R22, R22, UR33, RZ, P2, !PT ;  /* 0x0000002116167c10 */ /* 0x000fe400097fe4ff */
[----:B------:R-:W-:Y:S02]  /*2680*/  IADD3 R8, P6, R31, UR32, RZ ;  /* 0x000000201f087c10 */ /* 0x000fe4000ffde0ff */
[----:B------:R-:W-:Y:S02]  /*2690*/  IADD3 R6, P2, R37, UR32, RZ ;  /* 0x0000002025067c10 */ /* 0x000fe4000ff5e0ff */
[----:B------:R-:W-:-:S02]  /*26a0*/  SHF.R.S32.HI R18, RZ, 0x1f, R31 ;  /* 0x0000001fff127819 */ /* 0x000fc4000001141f */
[----:B------:R-:W-:Y:S02]  /*26b0*/  R2UR UR8, R10 ;  /* 0x000000000a0872ca */ /* 0x000fe400000e0000 */
[----:B------:R-:W-:Y:S02]  /*26c0*/  IADD3.X R26, R26, UR33, RZ, P5, !PT ;  /* 0x000000211a1a7c10 */ /* 0x000fe4000affe4ff */
[----:B------:R-:W-:Y:S02]  /*26d0*/  IADD3 R10, P5, R29, UR32, RZ ;  /* 0x000000201d0a7c10 */ /* 0x000fe4000ffbe0ff */
[----:B------:R-:W-:Y:S02]  /*26e0*/  SHF.R.S32.HI R24, RZ, 0x1f, R19 ;  /* 0x0000001fff187819 */ /* 0x000fe40000011413 */
[----:B------:R-:W-:Y:S02]  /*26f0*/  R2UR UR11, R14 ;  /* 0x000000000e0b72ca */ /* 0x000fe400000e0000 */
[----:B------:R-:W-:-:S02]  /*2700*/  IADD3.X R21, R21, UR33, RZ, P3, !PT ;  /* 0x0000002115157c10 */ /* 0x000fc40009ffe4ff */
[----:B------:R-:W-:Y:S02]  /*2710*/  R2UR UR17, R6 ;  /* 0x00000000061172ca */ /* 0x000fe400000e0000 */
[----:B------:R-:W-:Y:S02]  /*2720*/  IADD3.X R18, R18, UR33, RZ, P6, !PT ;  /* 0x0000002112127c10 */ /* 0x000fe4000b7fe4ff */
[----:B------:R-:W-:Y:S02]  /*2730*/  IADD3 R4, P3, R39, UR32, RZ ;  /* 0x0000002027047c10 */ /* 0x000fe4000ff7e0ff */
[----:B------:R-:W-:Y:S02]  /*2740*/  IADD3 R6, P6, R45, UR32, RZ ;  /* 0x000000202d067c10 */ /* 0x000fe4000ffde0ff */
[----:B------:R-:W-:Y:S02]  /*2750*/  SHF.R.S32.HI R14, RZ, 0x1f, R39 ;  /* 0x0000001fff0e7819 */ /* 0x000fe40000011427 */
[----:B------:R-:W-:-:S02]  /*2760*/  CS2R R38, SRZ ;  /* 0x0000000000267805 */ /* 0x000fc4000001ff00 */
[----:B------:R-:W-:Y:S02]  /*2770*/  R2UR UR7, R12 ;  /* 0x000000000c0772ca */ /* 0x000fe400000e0000 */
[----:B------:R-:W-:Y:S02]  /*2780*/  R2UR UR13, R10 ;  /* 0x000000000a0d72ca */ /* 0x000fe400000e0000 */
[----:B------:R-:W-:Y:S02]  /*2790*/  IADD3.X R24, R24, UR33, RZ, P0, !PT ;  /* 0x0000002118187c10 */ /* 0x000fe400087fe4ff */
[----:B------:R-:W-:Y:S02]  /*27a0*/  IADD3 R12, P4, R27, UR32, RZ ;  /* 0x000000201b0c7c10 */ /* 0x000fe4000ff9e0ff */
[----:B------:R-:W-:Y:S02]  /*27b0*/  R2UR UR14, R8 ;  /* 0x00000000080e72ca */ /* 0x000fe400000e0000 */
[----:B------:R-:W-:-:S02]  /*27c0*/  IADD3 R10, P0, R33, UR32, RZ ;  /* 0x00000020210a7c10 */ /* 0x000fc4000ff1e0ff */
[----:B------:R-:W-:Y:S02]  /*27d0*/  IADD3.X R23, R23, UR33, RZ, P1, !PT ;  /* 0x0000002117177c10 */ /* 0x000fe40008ffe4ff */
[----:B------:R-:W-:Y:S02]  /*27e0*/  SHF.R.S32.HI R20, RZ, 0x1f, R27 ;  /* 0x0000001fff147819 */ /* 0x000fe4000001141b */
[----:B------:R-:W-:Y:S02]  /*27f0*/  SHF.R.S32.HI R17, RZ, 0x1f, R33 ;  /* 0x0000001fff117819 */ /* 0x000fe40000011421 */
[----:B------:R-:W-:Y:S02]  /*2800*/  CS2R R32, SRZ ;  /* 0x0000000000207805 */ /* 0x000fe4000001ff00 */
[----:B------:R-:W-:Y:S02]  /*2810*/  IADD3 R8, P1, R35, UR32, RZ ;  /* 0x0000002023087c10 */ /* 0x000fe4000ff3e0ff */
[----:B------:R-:W-:-:S02]  /*2820*/  SHF.R.S32.HI R19, RZ, 0x1f, R29 ;  /* 0x0000001fff137819 */ /* 0x000fc4000001141d */
[----:B------:R-:W-:Y:S02]  /*2830*/  R2UR UR21, R6 ;  /* 0x00000000061572ca */ /* 0x000fe400000e0000 */
[----:B------:R-:W-:Y:S02]  /*2840*/  IADD3.X R14, R14, UR33, RZ, P3, !PT ;  /* 0x000000210e0e7c10 */ /* 0x000fe40009ffe4ff */
[----:B------:R-:W-:Y:S02]  /*2850*/  IADD3 R6, P3, R55, UR32, RZ ;  /* 0x0000002037067c10 */ /* 0x000fe4000ff7e0ff */
[----:B------:R-:W-:Y:S02]  /*2860*/  R2UR UR12, R12 ;  /* 0x000000000c0c72ca */ /* 0x000fe400000e0000 */
[----:B------:R-:W-:Y:S02]  /*2870*/  R2UR UR15, R10 ;  /* 0x000000000a0f72ca */ /* 0x000fe400000e0000 */
[----:B------:R-:W-:-:S02]  /*2880*/  R2UR UR18, R4 ;  /* 0x00000000041272ca */ /* 0x000fc400000e0000 */
[----:B------:R-:W-:Y:S02]  /*2890*/  IADD3.X R20, R20, UR33, RZ, P4, !PT ;  /* 0x0000002114147c10 */ /* 0x000fe4000a7fe4ff */
[----:B------:R-:W-:Y:S02]  /*28a0*/  IADD3.X R17, R17, UR33, RZ, P0, !PT ;  /* 0x0000002111117c10 */ /* 0x000fe400087fe4ff */
[----:B------:R-:W-:Y:S02]  /*28b0*/  R2UR UR16, R8 ;  /* 0x00000000081072ca */ /* 0x000fe400000e0000 */
[----:B------:R-:W-:Y:S02]  /*28c0*/  IADD3 R10, P4, R41, UR32, RZ ;  /* 0x00000020290a7c10 */ /* 0x000fe4000ff9e0ff */
[----:B------:R-:W-:Y:S02]  /*28d0*/  IADD3.X R19, R19, UR33, RZ, P5, !PT ;  /* 0x0000002113137c10 */ /* 0x000fe4000affe4ff */
[----:B------:R-:W-:-:S02]  /*28e0*/  IADD3 R4, P0, R47, UR32, RZ ;  /* 0x000000202f047c10 */ /* 0x000fc4000ff1e0ff */
[----:B------:R-:W-:Y:S02]  /*28f0*/  SHF.R.S32.HI R12, RZ, 0x1f, R41 ;  /* 0x0000001fff0c7819 */ /* 0x000fe40000011429 */
[----:B------:R-:W-:Y:S02]  /*2900*/  CS2R R40, SRZ ;  /* 0x0000000000287805 */ /* 0x000fe4000001ff00 */
[----:B------:R-:W-:Y:S02]  /*2910*/  IADD3 R8, P5, R43, UR32, RZ ;  /* 0x000000202b087c10 */ /* 0x000fe4000ffbe0ff */
[----:B------:R-:W-:Y:S02]  /*2920*/  SHF.R.S32.HI R15, RZ, 0x1f, R37 ;  /* 0x0000001fff0f7819 */ /* 0x000fe40000011425 */
[----:B------:R-:W-:Y:S02]  /*2930*/  CS2R R36, SRZ ;  /* 0x0000000000247805 */ /* 0x000fe4000001ff00 */
[----:B------:R-:W-:-:S02]  /*2940*/  R2UR UR25, R6 ;  /* 0x00000000061972ca */ /* 0x000fc400000e0000 */
[----:B------:R-:W-:Y:S02]  /*2950*/  SHF.R.S32.HI R6, RZ, 0x1f, R43 ;  /* 0x0000001fff067819 */ /* 0x000fe4000001142b */
[----:B------:R-:W-:Y:S02]  /*2960*/  CS2R R42, SRZ ;  /* 0x00000000002a7805 */ /* 0x000fe4000001ff00 */
[----:B------:R-:W-:Y:S02]  /*2970*/  R2UR UR22, R4 ;  /* 0x00000000041672ca */ /* 0x000fe400000e0000 */
[----:B------:R-:W-:Y:S02]  /*2980*/  IADD3.X R12, R12, UR33, RZ, P4, !PT ;  /* 0x000000210c0c7c10 */ /* 0x000fe4000a7fe4ff */
[----:B------:R-:W-:Y:S02]  /*2990*/  R2UR UR20, R8 ;  /* 0x00000000081472ca */ /* 0x000fe400000e0000 */
[----:B------:R-:W-:-:S02]  /*29a0*/  IADD3.X R15, R15, UR33, RZ, P2, !PT ;  /* 0x000000210f0f7c10 */ /* 0x000fc400097fe4ff */
[----:B------:R-:W-:Y:S02]  /*29b0*/  IADD3 R4, P4, R57, UR32, RZ ;  /* 0x0000002039047c10 */ /* 0x000fe4000ff9e0ff */
[----:B------:R-:W-:Y:S02]  /*29c0*/  IADD3 R8, P2, R51, UR32, RZ ;  /* 0x0000002033087c10 */ /* 0x000fe4000ff5e0ff */
[----:B------:R-:W-:Y:S02]  /*29d0*/  IADD3.X R6, R6, UR33, RZ, P5, !PT ;  /* 0x0000002106067c10 */ /* 0x000fe4000affe4ff */
[----:B------:R-:W-:Y:S02]  /*29e0*/  SHF.R.S32.HI R51, RZ, 0x1f, R51 ;  /* 0x0000001fff337819 */ /* 0x000fe40000011433 */
[----:B------:R-:W-:Y:S02]  /*29f0*/  SHF.R.S32.HI R16, RZ, 0x1f, R35 ;  /* 0x0000001fff107819 */ /* 0x000fe40000011423 */
[----:B------:R-:W-:-:S02]  /*2a00*/  CS2R R34, SRZ ;  /* 0x0000000000227805 */ /* 0x000fc4000001ff00 */
[----:B------:R-:W-:Y:S02]  /*2a10*/  R2UR UR26, R4 ;  /* 0x00000000041a72ca */ /* 0x000fe400000e0000 */
[----:B------:R-:W-:Y:S02]  /*2a20*/  SHF.R.S32.HI R4, RZ, 0x1f, R45 ;  /* 0x0000001fff047819 */ /* 0x000fe4000001142d */
[----:B------:R-:W-:Y:S02]  /*2a30*/  CS2R R44, SRZ ;  /* 0x00000000002c7805 */ /* 0x000fe4000001ff00 */
[----:B------:R-:W-:Y:S02]  /*2a40*/  R2UR UR51, R6 ;  /* 0x00000000063372ca */ /* 0x000fe400000e0000 */
[----:B------:R-:W-:Y:S02]  /*2a50*/  IADD3.X R6, R51, UR33, RZ, P2, !PT ;  /* 0x0000002133067c10 */ /* 0x000fe400097fe4ff */
[----:B------:R-:W-:-:S02]  /*2a60*/  CS2R R50, SRZ ;  /* 0x0000000000327805 */ /* 0x000fc4000001ff00 */
[----:B------:R-:W-:Y:S02]  /*2a70*/  R2UR UR19, R10 ;  /* 0x000000000a1372ca */ /* 0x000fe400000e0000 */
[----:B------:R-:W-:Y:S02]  /*2a80*/  IADD3.X R16, R16, UR33, RZ, P1, !PT ;  /* 0x0000002110107c10 */ /* 0x000fe40008ffe4ff */
[----:B------:R-:W-:Y:S02]  /*2a90*/  IADD3 R10, P1, R49, UR32, RZ ;  /* 0x00000020310a7c10 */ /* 0x000fe4000ff3e0ff */
[----:B------:R-:W-:Y:S02]  /*2aa0*/  IADD3.X R4, R4, UR33, RZ, P6, !PT ;  /* 0x0000002104047c10 */ /* 0x000fe4000b7fe4ff */
[----:B------:R-:W-:Y:S02]  /*2ab0*/  SHF.R.S32.HI R55, RZ, 0x1f, R55 ;  /* 0x0000001fff377819 */ /* 0x000fe40000011437 */
[----:B------:R-:W-:-:S02]  /*2ac0*/  R2UR UR55, R6 ;  /* 0x00000000063772ca */ /* 0x000fc400000e0000 */
[----:B------:R-:W-:Y:S02]  /*2ad0*/  IADD3 R29, P6, R61, UR32, RZ ;  /* 0x000000203d1d7c10 */ /* 0x000fe4000ffde0ff */
[----:B------:R-:W-:Y:S02]  /*2ae0*/  SHF.R.S32.HI R6, RZ, 0x1f, R61 ;  /* 0x0000001fff067819 */ /* 0x000fe4000001143d */
[----:B------:R-:W-:Y:S02]  /*2af0*/  CS2R R60, SRZ ;  /* 0x00000000003c7805 */ /* 0x000fe4000001ff00 */
[----:B------:R-:W-:Y:S02]  /*2b00*/  R2UR UR23, R10 ;  /* 0x000000000a1772ca */ /* 0x000fe400000e0000 */
[----:B------:R-:W-:Y:S02]  /*2b10*/  R2UR UR52, R4 ;  /* 0x00000000043472ca */ /* 0x000fe400000e0000 */
[----:B------:R-:W-:-:S02]  /*2b20*/  SHF.R.S32.HI R10, RZ, 0x1f, R47 ;  /* 0x0000001fff0a7819 */ /* 0x000fc4000001142f */
[----:B------:R-:W-:Y:S02]  /*2b30*/  CS2R R46, SRZ ;  /* 0x00000000002e7805 */ /* 0x000fe4000001ff00 */
[----:B------:R-:W-:Y:S02]  /*2b40*/  IADD3.X R4, R55, UR33, RZ, P3, !PT ;  /* 0x0000002137047c10 */ /* 0x000fe40009ffe4ff */
[----:B------:R-:W-:Y:S02]  /*2b50*/  IADD3.X R6, R6, UR33, RZ, P6, !PT ;  /* 0x0000002106067c10 */ /* 0x000fe4000b7fe4ff */
[----:B------:R-:W-:Y:S02]  /*2b60*/  IADD3 R125, P6, R5, UR32, RZ ;  /* 0x00000020057d7c10 */ /* 0x000fe4000ffde0ff */
[----:B------:R-:W-:Y:S02]  /*2b70*/  SHF.R.S32.HI R5, RZ, 0x1f, R5 ;  /* 0x0000001fff057819 */ /* 0x000fe40000011405 */
[----:B------:R-:W-:-:S02]  /*2b80*/  IADD3.X R10, R10, UR33, RZ, P0, !PT ;  /* 0x000000210a0a7c10 */ /* 0x000fc400087fe4ff */
[----:B------:R-:W-:Y:S02]  /*2b90*/  R2UR UR56, R4 ;  /* 0x00000000043872ca */ /* 0x000fe400000e0000 */
[----:B------:R-:W-:Y:S02]  /*2ba0*/  IADD3 R28, P0, R63, UR32, RZ ;  /* 0x000000203f1c7c10 */ /* 0x000fe4000ff1e0ff */
[----:B------:R-:W-:Y:S02]  /*2bb0*/  SHF.R.S32.HI R4, RZ, 0x1f, R63 ;  /* 0x0000001fff047819 */ /* 0x000fe4000001143f */
[----:B------:R-:W-:Y:S02]  /*2bc0*/  CS2R R62, SRZ ;  /* 0x00000000003e7805 */ /* 0x000fe4000001ff00 */
[----:B------:R-:W-:Y:S02]  /*2bd0*/  IADD3.X R107, R5, UR33, RZ, P6, !PT ;  /* 0x00000021056b7c10 */ /* 0x000fe4000b7fe4ff */
[----:B------:R-:W-:-:S02]  /*2be0*/  R2UR UR24, R8 ;  /* 0x00000000081872ca */ /* 0x000fc400000e0000 */
[C---:B------:R-:W-:Y:S02]  /*2bf0*/  IADD3 R90, P6, R3.reuse, UR34, RZ ;  /* 0x00000022035a7c10 */ /* 0x040fe4000ffde0ff */
[----:B------:R-:W-:Y:S02]  /*2c00*/  SHF.R.S32.HI R8, RZ, 0x1f, R49 ;  /* 0x0000001fff087819 */ /* 0x000fe40000011431 */
[----:B------:R-:W-:Y:S02]  /*2c10*/  CS2R R48, SRZ ;  /* 0x0000000000307805 */ /* 0x000fe4000001ff00 */
[----:B------:R-:W-:Y:S02]  /*2c20*/  IADD3.X R4, R4, UR33, RZ, P0, !PT ;  /* 0x0000002104047c10 */ /* 0x000fe400087fe4ff */
[----:B------:R-:W-:Y:S02]  /*2c30*/  LEA.HI.X.SX32 R111, R3, UR35, 0x1, P6 ;  /* 0x00000023036f7c11 */ /* 0x000fe4000b0f0eff */
[----:B------:R-:W-:-:S02]  /*2c40*/  IADD3.X R8, R8, UR33, RZ, P1, !PT ;  /* 0x0000002108087c10 */ /* 0x000fc40008ffe4ff */
[----:B------:R-:W-:Y:S02]  /*2c50*/  R2UR UR60, R4 ;  /* 0x00000000043c72ca */ /* 0x000fe400000e0000 */
[----:B------:R-:W-:Y:S02]  /*2c60*/  R2UR UR35, R54 ;  /* 0x00000000362372ca */ /* 0x000fe400000e0000 */
[----:B------:R-:W-:Y:S02]  /*2c70*/  IADD3 R27, P1, R65, UR32, RZ ;  /* 0x00000020411b7c10 */ /* 0x000fe4000ff3e0ff */
[----:B------:R-:W-:Y:S02]  /*2c80*/  SHF.R.S32.HI R4, RZ, 0x1f, R65 ;  /* 0x0000001fff047819 */ /* 0x000fe40000011441 */
[----:B------:R-:W-:Y:S02]  /*2c90*/  CS2R R64, SRZ ;  /* 0x0000000000407805 */ /* 0x000fe4000001ff00 */
[----:B------:R-:W-:-:S02]  /*2ca0*/  R2UR UR53, R10 ;  /* 0x000000000a3572ca */ /* 0x000fc400000e0000 */
[----:B------:R-:W-:Y:S02]  /*2cb0*/  R2UR UR54, R8 ;  /* 0x00000000083672ca */ /* 0x000fe400000e0000 */
[----:B------:R-:W-:Y:S02]  /*2cc0*/  IADD3 R30, P5, R59, UR32, RZ ;  /* 0x000000203b1e7c10 */ /* 0x000fe4000ffbe0ff */
[----:B------:R-:W-:Y:S01]  /*2cd0*/  SHF.R.S32.HI R10, RZ, 0x1f, R57 ;  /* 0x0000001fff0a7819 */ /* 0x000fe20000011439 */
[----:B------:R-:W-:Y:S01]  /*2ce0*/  USHF.R.S32.HI UR34, URZ, 0x1f, UR35 ;  /* 0x0000001f3f227899 */ /* 0x000fe20008011423 */
[----:B------:R-:W-:Y:S02]  /*2cf0*/  SHF.R.S32.HI R8, RZ, 0x1f, R59 ;  /* 0x0000001fff087819 */ /* 0x000fe4000001143b */
[----:B------:R-:W-:Y:S02]  /*2d00*/  CS2R R56, SRZ ;  /* 0x0000000000387805 */ /* 0x000fe4000001ff00 */
[----:B------:R-:W-:Y:S01]  /*2d10*/  IADD3.X R4, R4, UR33, RZ, P1, !PT ;  /* 0x0000002104047c10 */ /* 0x000fe20008ffe4ff */
[----:B------:R-:W-:Y:S01]  /*2d20*/  ULEA.HI UR34, UR34, UR35, URZ, 0x5 ;  /* 0x0000002322227291 */ /* 0x000fe2000f8f283f */
[----:B------:R-:W-:-:S02]  /*2d30*/  IADD3.X R10, R10, UR33, RZ, P4, !PT ;  /* 0x000000210a0a7c10 */ /* 0x000fc4000a7fe4ff */
[----:B------:R-:W-:Y:S02]  /*2d40*/  CS2R R58, SRZ ;  /* 0x00000000003a7805 */ /* 0x000fe4000001ff00 */
[----:B------:R-:W-:Y:S01]  /*2d50*/  IADD3.X R8, R8, UR33, RZ, P5, !PT ;  /* 0x0000002108087c10 */ /* 0x000fe2000affe4ff */
[----:B------:R-:W-:Y:S01]  /*2d60*/  USHF.R.S32.HI UR34, URZ, 0x5, UR34 ;  /* 0x000000053f227899 */ /* 0x000fe20008011422 */
[----:B------:R-:W-:Y:S02]  /*2d70*/  R2UR UR59, R6 ;  /* 0x00000000063b72ca */ /* 0x000fe400000e0000 */
[----:B------:R-:W-:Y:S02]  /*2d80*/  R2UR UR61, R4 ;  /* 0x00000000043d72ca */ /* 0x000fe400000e0000 */
[----:B------:R-:W-:Y:S02]  /*2d90*/  IADD3 R101, P0, R7, UR32, RZ ;  /* 0x0000002007657c10 */ /* 0x000fe4000ff1e0ff */
[----:B------:R-:W-:-:S02]  /*2da0*/  IADD3 R102, P1, R9, UR32, RZ ;  /* 0x0000002009667c10 */ /* 0x000fc4000ff3e0ff */
[----:B------:R-:W-:Y:S02]  /*2db0*/  IADD3 R103, P2, R11, UR32, RZ ;  /* 0x000000200b677c10 */ /* 0x000fe4000ff5e0ff */
[----:B------:R-:W-:Y:S02]  /*2dc0*/  IADD3 R104, P3, R13, UR32, RZ ;  /* 0x000000200d687c10 */ /* 0x000fe4000ff7e0ff */
[----:B------:R-:W-:Y:S02]  /*2dd0*/  IADD3 R105, P4, R67, UR32, RZ ;  /* 0x0000002043697c10 */ /* 0x000fe4000ff9e0ff */
[----:B------:R-:W-:Y:S01]  /*2de0*/  IADD3 R106, P5, R2, UR32, RZ ;  /* 0x00000020026a7c10 */ /* 0x000fe2000ffbe0ff */
[----:B------:R-:W-:Y:S01]  /*2df0*/  ULDC UR32, c[0x0][0x23c] ;  /* 0x00008f0000207ab9 */ /* 0x000fe20000000800 */
[----:B------:R-:W-:Y:S01]  /*2e00*/  SHF.R.S32.HI R7, RZ, 0x1f, R7 ;  /* 0x0000001fff077819 */ /* 0x000fe20000011407 */
[----:B------:R-:W-:Y:S01]  /*2e10*/  IMAD R124, R96, UR32, RZ ;  /* 0x00000020607c7c24 */ /* 0x000fe2000f8e02ff */
[----:B------:R-:W-:Y:S01]  /*2e20*/  SHF.R.S32.HI R9, RZ, 0x1f, R9 ;  /* 0x0000001fff097819 */ /* 0x000fe20000011409 */
[----:B------:R-:W-:Y:S01]  /*2e30*/  USHF.L.U32 UR32, UR32, 0x5, URZ ;  /* 0x0000000520207899 */ /* 0x000fe2000800063f */
[----:B------:R-:W-:-:S02]  /*2e40*/  SHF.R.S32.HI R11, RZ, 0x1f, R11 ;  /* 0x0000001fff0b7819 */ /* 0x000fc4000001140b */
[----:B------:R-:W-:Y:S02]  /*2e50*/  SHF.R.S32.HI R13, RZ, 0x1f, R13 ;  /* 0x0000001fff0d7819 */ /* 0x000fe4000001140d */
[----:B------:R-:W-:Y:S02]  /*2e60*/  SHF.R.S32.HI R67, RZ, 0x1f, R67 ;  /* 0x0000001fff437819 */ /* 0x000fe40000011443 */
[----:B------:R-:W-:Y:S02]  /*2e70*/  SHF.R.S32.HI R2, RZ, 0x1f, R2 ;  /* 0x0000001fff027819 */ /* 0x000fe40000011402 */
[----:B------:R-:W-:Y:S02]  /*2e80*/  IADD3.X R109, R7, UR33, RZ, P0, !PT ;  /* 0x00000021076d7c10 */ /* 0x000fe400087fe4ff */
[----:B------:R-:W-:Y:S02]  /*2e90*/  IADD3.X R113, R9, UR33, RZ, P1, !PT ;  /* 0x0000002109717c10 */ /* 0x000fe40008ffe4ff */
[----:B------:R-:W-:-:S02]  /*2ea0*/  IADD3.X R115, R11, UR33, RZ, P2, !PT ;  /* 0x000000210b737c10 */ /* 0x000fc400097fe4ff */
[----:B------:R-:W-:Y:S02]  /*2eb0*/  IADD3.X R117, R13, UR33, RZ, P3, !PT ;  /* 0x000000210d757c10 */ /* 0x000fe40009ffe4ff */
[----:B------:R-:W-:Y:S02]  /*2ec0*/  IADD3.X R119, R67, UR33, RZ, P4, !PT ;  /* 0x0000002143777c10 */ /* 0x000fe4000a7fe4ff */
[----:B------:R-:W-:Y:S02]  /*2ed0*/  CS2R R66, SRZ ;  /* 0x0000000000427805 */ /* 0x000fe4000001ff00 */
[----:B------:R-:W-:Y:S01]  /*2ee0*/  IADD3.X R121, R2, UR33, RZ, P5, !PT ;  /* 0x0000002102797c10 */ /* 0x000fe2000affe4ff */
[----:B------:R-:W-:Y:S01]  /*2ef0*/  ULDC UR33, c[0x0][0x230] ;  /* 0x00008c0000217ab9 */ /* 0x000fe20000000800 */
[----:B------:R-:W-:Y:S02]  /*2f00*/  LOP3.LUT R100, R71, 0x10, R100, 0x78, !PT ;  /* 0x0000001047647812 */ /* 0x000fe400078e7864 */
[----:B------:R-:W-:-:S02]  /*2f10*/  CS2R R70, SRZ ;  /* 0x0000000000467805 */ /* 0x000fc4000001ff00 */
[----:B------:R-:W-:Y:S02]  /*2f20*/  R2UR UR27, R30 ;  /* 0x000000001e1b72ca */ /* 0x000fe400000e0000 */
[----:B------:R-:W-:Y:S02]  /*2f30*/  CS2R R30, SRZ ;  /* 0x00000000001e7805 */ /* 0x000fe4000001ff00 */
[----:B------:R-:W-:Y:S01]  /*2f40*/  R2UR UR28, R29 ;  /* 0x000000001d1c72ca */ /* 0x000fe200000e0000 */
[----:B------:R-:W-:Y:S01]  /*2f50*/  IMAD.U32 R91, RZ, RZ, UR33 ;  /* 0x00000021ff5b7e24 */ /* 0x000fe2000f8e00ff */
[----:B------:R-:W-:Y:S02]  /*2f60*/  R2UR UR29, R28 ;  /* 0x000000001c1d72ca */ /* 0x000fe400000e0000 */
[----:B------:R-:W-:Y:S02]  /*2f70*/  CS2R R28, SRZ ;  /* 0x00000000001c7805 */ /* 0x000fe4000001ff00 */
[----:B------:R-:W-:-:S02]  /*2f80*/  R2UR UR36, R27 ;  /* 0x000000001b2472ca */ /* 0x000fc400000e0000 */
[----:B------:R-:W-:Y:S02]  /*2f90*/  R2UR UR37, R26 ;  /* 0x000000001a2572ca */ /* 0x000fe400000e0000 */
[----:B------:R-:W-:Y:S02]  /*2fa0*/  CS2R R26, SRZ ;  /* 0x00000000001a7805 */ /* 0x000fe4000001ff00 */
[----:B------:R-:W-:Y:S02]  /*2fb0*/  R2UR UR38, R25 ;  /* 0x00000000192672ca */ /* 0x000fe400000e0000 */
        /* <DEDUP_REMOVED lines=18> */
[----:B------:R-:W-:Y:S02]  /*30e0*/  CS2R R12, SRZ ;  /* 0x00000000000c7805 */ /* 0x000fe4000001ff00 */
[----:B------:R-:W-:Y:S02]  /*30f0*/  R2UR UR57, R10 ;  /* 0x000000000a3972ca */ /* 0x000fe400000e0000 */
[----:B------:R-:W-:-:S02]  /*3100*/  CS2R R10, SRZ ;  /* 0x00000000000a7805 */ /* 0x000fc4000001ff00 */
[----:B------:R-:W-:Y:S02]  /*3110*/  R2UR UR58, R8 ;  /* 0x00000000083a72ca */ /* 0x000fe400000e0000 */
[----:B------:R-:W-:Y:S02]  /*3120*/  CS2R R8, SRZ ;  /* 0x0000000000087805 */ /* 0x000fe4000001ff00 */
[----:B------:R-:W-:Y:S02]  /*3130*/  SHF.R.S32.HI R94, RZ, 0x1f, R124 ;  /* 0x0000001fff5e7819 */ /* 0x000fe4000001147c */
[C---:B------:R-:W-:Y:S02]  /*3140*/  LOP3.LUT R93, R99.reuse, 0x10, RZ, 0x3c, !PT ;  /* 0x00000010635d7812 */ /* 0x040fe400078e3cff */
[C---:B------:R-:W-:Y:S02]  /*3150*/  LOP3.LUT R92, R99.reuse, 0x20, RZ, 0x3c, !PT ;  /* 0x00000020635c7812 */ /* 0x040fe400078e3cff */
[----:B---3--:R-:W-:-:S07]  /*3160*/  LOP3.LUT R108, R99, 0x30, RZ, 0x3c, !PT ;  /* 0x00000030636c7812 */ /* 0x008fce00078e3cff */
.L_x_1:
[C---:B------:R-:W-:Y:S01]  /*3170*/  ISETP.GT.AND P0, PT, R91.reuse, RZ, PT ;  /* 0x000000ff5b00720c */ /* 0x040fe20003f04270 */
[----:B------:R-:W-:Y:S01]  /*3180*/  ULDC UR33, c[0x0][0x238] ;  /* 0x00008e0000217ab9 */ /* 0x000fe20000000800 */
[----:B------:R-:W-:Y:S02]  /*3190*/  ISETP.GT.AND P2, PT, R91, 0x1, PT ;  /* 0x000000015b00780c */ /* 0x000fe40003f44270 */
[----:B------:R-:W-:Y:S02]  /*31a0*/  IADD3 R4, P1, R90, UR33, RZ ;  /* 0x000000215a047c10 */ /* 0x000fe4000ff3e0ff */
[----:B------:R-:W-:Y:S02]  /*31b0*/  PRMT R76, RZ, 0x7610, R76 ;  /* 0x00007610ff4c7816 */ /* 0x000fe4000000004c */
[----:B------:R-:W-:Y:S01]  /*31c0*/  PRMT R78, RZ, 0x7610, R78 ;  /* 0x00007610ff4e7816 */ /* 0x000fe2000000004e */
[C---:B------:R-:W-:Y:S01]  /*31d0*/  IMAD.SHL.U32 R7, R110.reuse, 0x2, RZ ;  /* 0x000000026e077824 */ /* 0x040fe200078e00ff */
[C---:B------:R-:W-:Y:S01]  /*31e0*/  LEA.HI.X.SX32 R5, R110.reuse, R111, 0x1, P1 ;  /* 0x0000006f6e057211 */ /* 0x040fe200008f0eff */
[----:B------:R-:W-:-:S02]  /*31f0*/  IMAD R53, R110, 0x3, RZ ;  /* 0x000000036e357824 */ /* 0x000fc400078e02ff */
[----:B------:R-:W-:Y:S02]  /*3200*/  @P0 IMAD.MOV.U32 R2, RZ, RZ, R90 ;  /* 0x000000ffff020224 */ /* 0x000fe400078e005a */
[----:B------:R-:W-:Y:S01]  /*3210*/  @P0 IMAD.MOV.U32 R3, RZ, RZ, R111 ;  /* 0x000000ffff030224 */ /* 0x000fe200078e006f */
[C---:B------:R-:W-:Y:S01]  /*3220*/  ISETP.GT.AND P3, PT, R91.reuse, 0x2, PT ;  /* 0x000000025b00780c */ /* 0x040fe20003f64270 */
[----:B------:R-:W-:Y:S01]  /*3230*/  IMAD.SHL.U32 R54, R110, 0x4, RZ ;  /* 0x000000046e367824 */ /* 0x000fe200078e00ff */
[C---:B------:R-:W-:Y:S01]  /*3240*/  ISETP.GT.AND P4, PT, R91.reuse, 0x3, PT ;  /* 0x000000035b00780c */ /* 0x040fe20003f84270 */
[----:B------:R-:W2:Y:S01]  /*3250*/  @P2 LDG.E.U8 R78, desc[UR30][R4.64] ;  /* 0x0000001e044e2981 */ /* 0x000ea2000c1e1100 */
[----:B------:R-:W-:Y:S02]  /*3260*/  ISETP.GT.AND P5, PT, R91, 0x4, PT ;  /* 0x000000045b00780c */ /* 0x000fe40003fa4270 */
[-C--:B------:R-:W-:Y:S01]  /*3270*/  IADD3 R6, P2, R7, R90.reuse, RZ ;  /* 0x0000005a07067210 */ /* 0x080fe20007f5e0ff */
[----:B------:R1:W3:Y:S01]  /*3280*/  @P0 LDG.E.U8 R76, desc[UR30][R2.64] ;  /* 0x0000001e024c0981 */ /* 0x0002e2000c1e1100 */
[----:B------:R-:W-:-:S02]  /*3290*/  IADD3 R52, P1, R53, R90, RZ ;  /* 0x0000005a35347210 */ /* 0x000fc40007f3e0ff */
[----:B------:R-:W-:Y:S02]  /*32a0*/  PRMT R77, RZ, 0x7610, R77 ;  /* 0x00007610ff4d7816 */ /* 0x000fe4000000004d */
[----:B------:R-:W-:Y:S02]  /*32b0*/  PRMT R79, RZ, 0x7610, R79 ;  /* 0x00007610ff4f7816 */ /* 0x000fe4000000004f */
[----:B------:R-:W-:Y:S02]  /*32c0*/  PRMT R81, RZ, 0x7610, R81 ;  /* 0x00007610ff517816 */ /* 0x000fe40000000051 */
[----:B-1----:R-:W-:Y:S02]  /*32d0*/  IADD3 R2, P0, R54, R90, RZ ;  /* 0x0000005a36027210 */ /* 0x002fe40007f1e0ff */
[-C--:B------:R-:W-:Y:S02]  /*32e0*/  LEA.HI.X.SX32 R7, R7, R111.reuse, 0x1, P2 ;  /* 0x0000006f07077211 */ /* 0x080fe400010f0eff */
[----:B------:R-:W-:-:S02]  /*32f0*/  LEA.HI.X.SX32 R53, R53, R111, 0x1, P1 ;  /* 0x0000006f35357211 */ /* 0x000fc400008f0eff */
[----:B------:R-:W-:Y:S01]  /*3300*/  LEA.HI.X.SX32 R3, R54, R111, 0x1, P0 ;  /* 0x0000006f36037211 */ /* 0x000fe200000f0eff */
[----:B------:R1:W4:Y:S01]  /*3310*/  @P3 LDG.E.U8 R77, desc[UR30][R6.64] ;  /* 0x0000001e064d3981 */ /* 0x000322000c1e1100 */
[C---:B------:R-:W-:Y:S01]  /*3320*/  IMAD R5, R110.reuse, 0x5, RZ ;  /* 0x000000056e057824 */ /* 0x040fe200078e02ff */
[C---:B------:R-:W-:Y:S01]  /*3330*/  ISETP.GT.AND P3, PT, R91.reuse, 0x5, PT ;  /* 0x000000055b00780c */ /* 0x040fe20003f64270 */
[C---:B------:R-:W-:Y:S01]  /*3340*/  IMAD R55, R110.reuse, 0x6, RZ ;  /* 0x000000066e377824 */ /* 0x040fe200078e02ff */
[----:B------:R5:W4:Y:S01]  /*3350*/  @P4 LDG.E.U8 R79, desc[UR30][R52.64] ;  /* 0x0000001e344f4981 */ /* 0x000b22000c1e1100 */
[----:B------:R-:W-:Y:S01]  /*3360*/  IMAD R54, R110, 0x7, RZ ;  /* 0x000000076e367824 */ /* 0x000fe200078e02ff */
[C---:B------:R-:W-:Y:S02]  /*3370*/  ISETP.GT.AND P4, PT, R91.reuse, 0x6, PT ;  /* 0x000000065b00780c */ /* 0x040fe40003f84270 */
[----:B------:R0:W4:Y:S01]  /*3380*/  @P5 LDG.E.U8 R81, desc[UR30][R2.64] ;  /* 0x0000001e02515981 */ /* 0x000122000c1e1100 */
[----:B------:R-:W-:-:S02]  /*3390*/  ISETP.GT.AND P5, PT, R91, 0x7, PT ;  /* 0x000000075b00780c */ /* 0x000fc40003fa4270 */
[-C--:B------:R-:W-:Y:S02]  /*33a0*/  IADD3 R4, P2, R5, R90.reuse, RZ ;  /* 0x0000005a05047210 */ /* 0x080fe40007f5e0ff */
[-C--:B-1----:R-:W-:Y:S02]  /*33b0*/  IADD3 R6, P1, R55, R90.reuse, RZ ;  /* 0x0000005a37067210 */ /* 0x082fe40007f3e0ff */
[----:B-----5:R-:W-:Y:S02]  /*33c0*/  IADD3 R52, P0, R54, R90, RZ ;  /* 0x0000005a36347210 */ /* 0x020fe40007f1e0ff */
[----:B------:R-:W-:Y:S02]  /*33d0*/  PRMT R83, RZ, 0x7610, R83 ;  /* 0x00007610ff537816 */ /* 0x000fe40000000053 */
[----:B------:R-:W-:Y:S02]  /*33e0*/  PRMT R85, RZ, 0x7610, R85 ;  /* 0x00007610ff557816 */ /* 0x000fe40000000055 */
[----:B------:R-:W-:-:S02]  /*33f0*/  PRMT R87, RZ, 0x7610, R87 ;  /* 0x00007610ff577816 */ /* 0x000fc40000000057 */
[-C--:B------:R-:W-:Y:S02]  /*3400*/  LEA.HI.X.SX32 R5, R5, R111.reuse, 0x1, P2 ;  /* 0x0000006f05057211 */ /* 0x080fe400010f0eff */
[-C--:B------:R-:W-:Y:S02]  /*3410*/  LEA.HI.X.SX32 R7, R55, R111.reuse, 0x1, P1 ;  /* 0x0000006f37077211 */ /* 0x080fe400008f0eff */
[----:B------:R-:W-:Y:S01]  /*3420*/  LEA.HI.X.SX32 R53, R54, R111, 0x1, P0 ;  /* 0x0000006f36357211 */ /* 0x000fe200000f0eff */
[----:B------:R1:W5:Y:S01]  /*3430*/  @P3 LDG.E.U8 R83, desc[UR30][R4.64] ;  /* 0x0000001e04533981 */ /* 0x000362000c1e1100 */
[C---:B0-----:R-:W-:Y:S01]  /*3440*/  IMAD.SHL.U32 R3, R110.reuse, 0x8, RZ ;  /* 0x000000086e037824 */ /* 0x041fe200078e00ff */
[C---:B------:R-:W-:Y:S01]  /*3450*/  ISETP.GT.AND P3, PT, R91.reuse, 0x8, PT ;  /* 0x000000085b00780c */ /* 0x040fe20003f64270 */
[C---:B------:R-:W-:Y:S01]  /*3460*/  IMAD R55, R110.reuse, 0x9, RZ ;  /* 0x000000096e377824 */ /* 0x040fe200078e02ff */
[----:B------:R0:W5:Y:S01]  /*3470*/  @P4 LDG.E.U8 R85, desc[UR30][R6.64] ;  /* 0x0000001e06554981 */ /* 0x000162000c1e1100 */
[----:B------:R-:W-:Y:S01]  /*3480*/  IMAD R54, R110, 0xa, RZ ;  /* 0x0000000a6e367824 */ /* 0x000fe200078e02ff */
[----:B------:R-:W-:-:S02]  /*3490*/  ISETP.GT.AND P4, PT, R91, 0x9, PT ;  /* 0x000000095b00780c */ /* 0x000fc40003f84270 */
[----:B------:R0:W5:Y:S01]  /*34a0*/  @P5 LDG.E.U8 R87, desc[UR30][R52.64] ;  /* 0x0000001e34575981 */ /* 0x000162000c1e1100 */
[----:B------:R-:W-:Y:S02]  /*34b0*/  ISETP.GT.AND P5, PT, R91, 0xa, PT ;  /* 0x0000000a5b00780c */ /* 0x000fe40003fa4270 */
[-C--:B------:R-:W-:Y:S02]  /*34c0*/  IADD3 R2, P2, R3, R90.reuse, RZ ;  /* 0x0000005a03027210 */ /* 0x080fe40007f5e0ff */
[-C--:B-1----:R-:W-:Y:S02]  /*34d0*/  IADD3 R4, P1, R55, R90.reuse, RZ ;  /* 0x0000005a37047210 */ /* 0x082fe40007f3e0ff */
[----:B0-----:R-:W-:Y:S02]  /*34e0*/  IADD3 R6, P0, R54, R90, RZ ;  /* 0x0000005a36067210 */ /* 0x001fe40007f1e0ff */
[----:B------:R-:W-:Y:S02]  /*34f0*/  PRMT R89, RZ, 0x7610, R89 ;  /* 0x00007610ff597816 */ /* 0x000fe40000000059 */
[----:B------:R-:W-:-:S02]  /*3500*/  PRMT R127, RZ, 0x7610, R127 ;  /* 0x00007610ff7f7816 */ /* 0x000fc4000000007f */
[----:B------:R-:W-:Y:S02]  /*3510*/  PRMT R129, RZ, 0x7610, R129 ;  /* 0x00007610ff817816 */ /* 0x000fe40000000081 */
[-C--:B------:R-:W-:Y:S02]  /*3520*/  LEA.HI.X.SX32 R3, R3, R111.reuse, 0x1, P2 ;  /* 0x0000006f03037211 */ /* 0x080fe400010f0eff */
[-C--:B------:R-:W-:Y:S02]  /*3530*/  LEA.HI.X.SX32 R5, R55, R111.reuse, 0x1, P1 ;  /* 0x0000006f37057211 */ /* 0x080fe400008f0eff */
[----:B------:R-:W-:Y:S01]  /*3540*/  LEA.HI.X.SX32 R7, R54, R111, 0x1, P0 ;  /* 0x0000006f36077211 */ /* 0x000fe200000f0eff */
[----:B------:R0:W5:Y:S01]  /*3550*/  @P3 LDG.E.U8 R89, desc[UR30][R2.64] ;  /* 0x0000001e02593981 */ /* 0x000162000c1e1100 */
[C---:B------:R-:W-:Y:S01]  /*3560*/  IMAD R53, R110.reuse, 0xb, RZ ;  /* 0x0000000b6e357824 */ /* 0x040fe200078e02ff */
        /* <DEDUP_REMOVED lines=8> */
[-C--:B0-----:R-:W-:Y:S02]  /*35f0*/  IADD3 R2, P1, R55, R90.reuse, RZ ;  /* 0x0000005a37027210 */ /* 0x081fe40007f3e0ff */
[----:B-1----:R-:W-:Y:S02]  /*3600*/  IADD3 R4, P0, R54, R90, RZ ;  /* 0x0000005a36047210 */ /* 0x002fe40007f1e0ff */
        /* <DEDUP_REMOVED lines=9> */
[C---:B------:R-:W-:Y:S01]  /*36a0*/  IMAD.SHL.U32 R55, R110.reuse, 0x10, RZ ;  /* 0x000000106e377824 */ /* 0x040fe200078e00ff */
        /* <DEDUP_REMOVED lines=18> */
[----:B------:R1:W4:Y:S01]  /*37d0*/  @P4 LDG.E.U8 R84, desc[UR30][R52.64] ;  /* 0x0000001e34544981 */ /* 0x000322000c1e1100 */
        /* <DEDUP_REMOVED lines=60> */
[----:B------:R-:W-:Y:S02]  /*3ba0*/  IADD3 R54, P0, R55, R90, RZ ;  /* 0x0000005a37367210 */ /* 0x000fe40007f1e0ff */
[----:B------:R-:W-:Y:S02]  /*3bb0*/  PRMT R155, RZ, 0x7610, R155 ;  /* 0x00007610ff9b7816 */ /* 0x000fe4000000009b */
[----:B------:R-:W-:-:S02]  /*3bc0*/  PRMT R157, RZ, 0x7610, R157 ;  /* 0x00007610ff9d7816 */ /* 0x000fc4000000009d */
[----:B------:R-:W-:Y:S02]  /*3bd0*/  PRMT R159, RZ, 0x7610, R159 ;  /* 0x00007610ff9f7816 */ /* 0x000fe4000000009f */
[-C--:B------:R-:W-:Y:S02]  /*3be0*/  LEA.HI.X.SX32 R7, R7, R111.reuse, 0x1, P2 ;  /* 0x0000006f07077211 */ /* 0x080fe400010f0eff */
[-C--:B------:R-:W-:Y:S02]  /*3bf0*/  LEA.HI.X.SX32 R53, R82, R111.reuse, 0x1, P1 ;  /* 0x0000006f52357211 */ /* 0x080fe400008f0eff */
[----:B------:R-:W-:Y:S01]  /*3c00*/  LEA.HI.X.SX32 R55, R55, R111, 0x1, P0 ;  /* 0x0000006f37377211 */ /* 0x000fe200000f0eff */
[----:B------:R0:W5:Y:S01]  /*3c10*/  @P3 LDG.E.U8 R155, desc[UR30][R6.64] ;  /* 0x0000001e069b3981 */ /* 0x000162000c1e1100 */
[C---:B-1----:R-:W-:Y:S01]  /*3c20*/  IMAD R3, R110.reuse, 0xf, RZ ;  /* 0x0000000f6e037824 */ /* 0x042fe200078e02ff */
[C---:B------:R-:W-:Y:S01]  /*3c30*/  ISETP.GT.AND P3, PT, R91.reuse, 0xf, PT ;  /* 0x0000000f5b00780c */ /* 0x040fe20003f64270 */
[C---:B------:R-:W-:Y:S01]  /*3c40*/  IMAD R5, R110.reuse, 0x1e, RZ ;  /* 0x0000001e6e057824 */ /* 0x040fe200078e02ff */
[----:B------:R-:W5:Y:S01]  /*3c50*/  @P4 LDG.E.U8 R157, desc[UR30][R52.64] ;  /* 0x0000001e349d4981 */ /* 0x000f62000c1e1100 */
[----:B------:R-:W-:Y:S01]  /*3c60*/  IMAD R126, R110, 0x1f, RZ ;  /* 0x0000001f6e7e7824 */ /* 0x000fe200078e02ff */
[----:B------:R-:W-:-:S02]  /*3c70*/  ISETP.GT.AND P4, PT, R91, 0x1e, PT ;  /* 0x0000001e5b00780c */ /* 0x000fc40003f84270 */
[----:B------:R1:W5:Y:S01]  /*3c80*/  @P5 LDG.E.U8 R159, desc[UR30][R54.64] ;  /* 0x0000001e369f5981 */ /* 0x000362000c1e1100 */
[----:B------:R-:W-:Y:S02]  /*3c90*/  ISETP.GT.AND P5, PT, R91, 0x1f, PT ;  /* 0x0000001f5b00780c */ /* 0x000fe40003fa4270 */
[-C--:B------:R-:W-:Y:S02]  /*3ca0*/  IADD3 R2, P2, R3, R90.reuse, RZ ;  /* 0x0000005a03027210 */ /* 0x080fe40007f5e0ff */
[-C--:B------:R-:W-:Y:S02]  /*3cb0*/  IADD3 R4, P1, R5, R90.reuse, RZ ;  /* 0x0000005a05047210 */ /* 0x080fe40007f3e0ff */
[----:B0-----:R-:W-:Y:S02]  /*3cc0*/  IADD3 R6, P0, R126, R90, RZ ;  /* 0x0000005a7e067210 */ /* 0x001fe40007f1e0ff */
[----:B------:R-:W-:Y:S02]  /*3cd0*/  PRMT R82, RZ, 0x7610, R82 ;  /* 0x00007610ff527816 */ /* 0x000fe40000000052 */
[----:B-1----:R-:W-:-:S02]  /*3ce0*/  PRMT R54, RZ, 0x7610, R54 ;  /* 0x00007610ff367816 */ /* 0x002fc40000000036 */
[----:B------:R-:W-:Y:S02]  /*3cf0*/  PRMT R88, RZ, 0x7610, R88 ;  /* 0x00007610ff587816 */ /* 0x000fe40000000058 */
[-C--:B------:R-:W-:Y:S02]  /*3d00*/  LEA.HI.X.SX32 R3, R3, R111.reuse, 0x1, P2 ;  /* 0x0000006f03037211 */ /* 0x080fe400010f0eff */
[-C--:B------:R-:W-:Y:S02]  /*3d10*/  LEA.HI.X.SX32 R5, R5, R111.reuse, 0x1, P1 ;  /* 0x0000006f05057211 */ /* 0x080fe400008f0eff */
[----:B------:R-:W-:Y:S01]  /*3d20*/  LEA.HI.X.SX32 R7, R126, R111, 0x1, P0 ;  /* 0x0000006f7e077211 */ /* 0x000fe200000f0eff */
[----:B------:R-:W5:Y:S04]  /*3d30*/  @P3 LDG.E.U8 R82, desc[UR30][R2.64] ;  /* 0x0000001e02523981 */ /* 0x000f68000c1e1100 */
[----:B------:R-:W5:Y:S04]  /*3d40*/  @P4 LDG.E.U8 R54, desc[UR30][R4.64] ;  /* 0x0000001e04364981 */ /* 0x000f68000c1e1100 */
[----:B------:R0:W5:Y:S01]  /*3d50*/  @P5 LDG.E.U8 R88, desc[UR30][R6.64] ;  /* 0x0000001e06585981 */ /* 0x000162000c1e1100 */
[----:B------:R-:W-:Y:S01]  /*3d60*/  BAR.SYNC.DEFER_BLOCKING 0x0 ;  /* 0x0000000000007b1d */ /* 0x000fe20000010000 */
[----:B------:R-:W-:-:S02]  /*3d70*/  ISETP.GE.AND P0, PT, R96, R91, PT ;  /* 0x0000005b6000720c */ /* 0x000fc40003f06270 */
[----:B------:R-:W-:-:S03]  /*3d80*/  IADD3 RZ, P1, R124, UR27, RZ ;  /* 0x0000001b7cff7c10 */ /* 0x000fc6000ff3e0ff */
[----:B---3--:R1:W-:Y:S04]  /*3d90*/  STS.U8 [R95+UR5], R76 ;  /* 0x0000004c5f007988 */ /* 0x0083e80008000005 */
[----:B--2---:R2:W-:Y:S01]  /*3da0*/  STS.U8 [R95+UR5+0x40], R78 ;  /* 0x0000404e5f007988 */ /* 0x0045e20008000005 */
[----:B------:R-:W-:Y:S02]  /*3db0*/  IADD3 RZ, P2, R124, UR28, RZ ;  /* 0x0000001c7cff7c10 */ /* 0x000fe4000ff5e0ff */
[----:B------:R-:W-:Y:S02]  /*3dc0*/  IADD3.X R53, R94, UR58, RZ, P1, !PT ;  /* 0x0000003a5e357c10 */ /* 0x000fe40008ffe4ff */
[----:B------:R-:W-:Y:S02]  /*3dd0*/  IADD3 RZ, P3, R124, UR26, RZ ;  /* 0x0000001a7cff7c10 */ /* 0x000fe4000ff7e0ff */
[----:B0-----:R-:W-:-:S02]  /*3de0*/  IADD3.X R7, R94, UR59, RZ, P2, !PT ;  /* 0x0000003b5e077c10 */ /* 0x001fc400097fe4ff */
[C---:B------:R-:W-:Y:S01]  /*3df0*/  IADD3 RZ, P1, R124.reuse, UR24, RZ ;  /* 0x000000187cff7c10 */ /* 0x040fe2000ff3e0ff */
[C---:B------:R-:W-:Y:S01]  /*3e00*/  VIADD R6, R124.reuse, UR28 ;  /* 0x0000001c7c067c36 */ /* 0x040fe20008000000 */
[----:B------:R-:W-:Y:S01]  /*3e10*/  PRMT R2, RZ, 0x7610, R2 ;  /* 0x00007610ff027816 */ /* 0x000fe20000000002 */
[C---:B------:R-:W-:Y:S01]  /*3e20*/  VIADD R52, R124.reuse, UR27 ;  /* 0x0000001b7c347c36 */ /* 0x040fe20008000000 */
[----:B------:R-:W-:Y:S02]  /*3e30*/  PRMT R4, RZ, 0x7610, R4 ;  /* 0x00007610ff047816 */ /* 0x000fe40000000004 */
[----:B------:R-:W-:Y:S02]  /*3e40*/  IADD3 RZ, P2, R124, UR25, RZ ;  /* 0x000000197cff7c10 */ /* 0x000fe4000ff5e0ff */
[----:B------:R-:W-:Y:S02]  /*3e50*/  PRMT R3, RZ, 0x7610, R3 ;  /* 0x00007610ff037816 */ /* 0x000fe40000000003 */
[----:B------:R-:W-:-:S02]  /*3e60*/  IADD3.X R55, R94, UR57, RZ, P3, !PT ;  /* 0x000000395e377c10 */ /* 0x000fc40009ffe4ff */
[C---:B------:R-:W-:Y:S01]  /*3e70*/  IADD3 RZ, P3, R124.reuse, UR23, RZ ;  /* 0x000000177cff7c10 */ /* 0x040fe2000ff7e0ff */
[C---:B-1----:R-:W-:Y:S01]  /*3e80*/  VIADD R76, R124.reuse, UR25 ;  /* 0x000000197c4c7c36 */ /* 0x042fe20008000000 */
[----:B------:R-:W-:Y:S02]  /*3e90*/  PRMT R5, RZ, 0x7610, R5 ;  /* 0x00007610ff057816 */ /* 0x000fe40000000005 */
[----:B------:R-:W-:Y:S01]  /*3ea0*/  PRMT R180, RZ, 0x7610, R180 ;  /* 0x00007610ffb47816 */ /* 0x000fe200000000b4 */
[----:B--2---:R-:W-:Y:S01]  /*3eb0*/  VIADD R78, R124, UR24 ;  /* 0x000000187c4e7c36 */ /* 0x004fe20008000000 */
[----:B------:R-:W-:Y:S02]  /*3ec0*/  PRMT R181, RZ, 0x7610, R181 ;  /* 0x00007610ffb57816 */ /* 0x000fe400000000b5 */
[----:B------:R-:W-:Y:S02]  /*3ed0*/  PRMT R182, RZ, 0x7610, R182 ;  /* 0x00007610ffb67816 */ /* 0x000fe400000000b6 */
[----:B------:R-:W-:-:S02]  /*3ee0*/  PRMT R179, RZ, 0x7610, R179 ;  /* 0x00007610ffb37816 */ /* 0x000fc400000000b3 */
[----:B------:R-:W-:Y:S02]  /*3ef0*/  PRMT R183, RZ, 0x7610, R183 ;  /* 0x00007610ffb77816 */ /* 0x000fe400000000b7 */
[----:B------:R-:W-:Y:S02]  /*3f00*/  PRMT R185, RZ, 0x7610, R185 ;  /* 0x00007610ffb97816 */ /* 0x000fe400000000b9 */
[----:B------:R-:W-:Y:S02]  /*3f10*/  PRMT R184, RZ, 0x7610, R184 ;  /* 0x00007610ffb87816 */ /* 0x000fe400000000b8 */
        /* <DEDUP_REMOVED lines=10> */
[----:B------:R-:W-:Y:S01]  /*3fc0*/  PRMT R196, RZ, 0x7610, R196 ;  /* 0x00007610ffc47816 */ /* 0x000fe200000000c4 */
[----:B----4-:R-:W-:Y:S04]  /*3fd0*/  STS.U8 [R95+UR5+0x400], R84 ;  /* 0x000400545f007988 */ /* 0x010fe80008000005 */
[----:B-----5:R-:W-:Y:S04]  /*3fe0*/  STS.U8 [R95+UR5+0x440], R86 ;  /* 0x000440565f007988 */ /* 0x020fe80008000005 */
[----:B------:R-:W-:Y:S04]  /*3ff0*/  STS.U8 [R112+UR5+0x80], R77 ;  /* 0x0000804d70007988 */ /* 0x000fe80008000005 */
[----:B------:R0:W-:Y:S04]  /*4000*/  STS.U8 [R112+UR5+0xc0], R79 ;  /* 0x0000c04f70007988 */ /* 0x0001e80008000005 */
[----:B------:R-:W-:Y:S04]  /*4010*/  STS.U8 [R112+UR5+0x480], R137 ;  /* 0x0004808970007988 */ /* 0x000fe80008000005 */
        /* <DEDUP_REMOVED lines=23> */
[----:B------:R1:W-:Y:S04]  /*4190*/  STS.U8 [R123+UR5+0x780], R54 ;  /* 0x000780367b007988 */ /* 0x0003e80008000005 */
[----:B------:R2:W-:Y:S01]  /*41a0*/  STS.U8 [R123+UR5+0x7c0], R88 ;  /* 0x0007c0587b007988 */ /* 0x0005e20008000005 */
[----:B------:R-:W-:Y:S01]  /*41b0*/  BAR.SYNC.DEFER_BLOCKING 0x0 ;  /* 0x0000000000007b1d */ /* 0x000fe20000010000 */
[----:B0-----:R-:W-:Y:S01]  /*41c0*/  IADD3.X R79, R94, UR55, RZ, P1, !PT ;  /* 0x000000375e4f7c10 */ /* 0x001fe20008ffe4ff */
[----:B-1----:R-:W-:Y:S01]  /*41d0*/  VIADD R54, R124, UR26 ;  /* 0x0000001a7c367c36 */ /* 0x002fe20008000000 */
[----:B------:R-:W-:-:S02]  /*41e0*/  IADD3.X R77, R94, UR56, RZ, P2, !PT ;  /* 0x000000385e4d7c10 */ /* 0x000fc400097fe4ff */
[C---:B------:R-:W-:Y:S02]  /*41f0*/  IADD3 RZ, P1, R124.reuse, UR21, RZ ;  /* 0x000000157cff7c10 */ /* 0x040fe4000ff3e0ff */
[----:B------:R-:W-:-:S04]  /*4200*/  IADD3 RZ, P2, R124, UR22, RZ ;  /* 0x000000167cff7c10 */ /* 0x000fc8000ff5e0ff */
[----:B------:R-:W-:Y:S02]  /*4210*/  IADD3.X R81, R94, UR53, RZ, P2, !PT ;  /* 0x000000355e517c10 */ /* 0x000fe400097fe4ff */
[C---:B------:R-:W-:Y:S01]  /*4220*/  IADD3 RZ, P2, R124.reuse, UR19, RZ ;  /* 0x000000137cff7c10 */ /* 0x040fe2000ff5e0ff */
[----:B------:R-:W-:Y:S01]  /*4230*/  VIADD R80, R124, UR22 ;  /* 0x000000167c507c36 */ /* 0x000fe20008000000 */
[----:B------:R0:W3:Y:S04]  /*4240*/  @!P0 LDG.E.U8 R2, desc[UR30][R6.64] ;  /* 0x0000001e06028981 */ /* 0x0000e8000c1e1100 */
[----:B------:R1:W4:Y:S04]  /*4250*/  @!P0 LDG.E.U8 R4, desc[UR30][R52.64] ;  /* 0x0000001e34048981 */ /* 0x000328000c1e1100 */
[----:B------:R5:W4:Y:S01]  /*4260*/  @!P0 LDG.E.U8 R3, desc[UR30][R54.64] ;  /* 0x0000001e36038981 */ /* 0x000b22000c1e1100 */
[----:B0-----:R-:W-:-:S03]  /*4270*/  PRMT R6, RZ, 0x7610, R6 ;  /* 0x00007610ff067816 */ /* 0x001fc60000000006 */
[----:B------:R0:W4:Y:S01]  /*4280*/  @!P0 LDG.E.U8 R5, desc[UR30][R76.64] ;  /* 0x0000001e4c058981 */ /* 0x000122000c1e1100 */
[----:B-1----:R-:W-:Y:S01]  /*4290*/  VIADD R52, R124, UR23 ;  /* 0x000000177c347c36 */ /* 0x002fe20008000000 */
[----:B------:R-:W-:Y:S02]  /*42a0*/  IADD3.X R53, R94, UR54, RZ, P3, !PT ;  /* 0x000000365e357c10 */ /* 0x000fe40009ffe4ff */
[----:B------:R1:W4:Y:S01]  /*42b0*/  @!P0 LDG.E.U8 R6, desc[UR30][R78.64] ;  /* 0x0000001e4e068981 */ /* 0x000322000c1e1100 */
[----:B------:R-:W-:Y:S02]  /*42c0*/  IADD3 RZ, P3, R124, UR20, RZ ;  /* 0x000000147cff7c10 */ /* 0x000fe4000ff7e0ff */
[----:B-----5:R-:W-:Y:S01]  /*42d0*/  IADD3.X R55, R94, UR52, RZ, P1, !PT ;  /* 0x000000345e377c10 */ /* 0x020fe20008ffe4ff */
[C---:B------:R-:W-:Y:S01]  /*42e0*/  VIADD R54, R124.reuse, UR21 ;  /* 0x000000157c367c36 */ /* 0x040fe20008000000 */
[C---:B------:R-:W-:Y:S01]  /*42f0*/  IADD3 RZ, P1, R124.reuse, UR18, RZ ;  /* 0x000000127cff7c10 */ /* 0x040fe2000ff3e0ff */
[----:B------:R5:W4:Y:S01]  /*4300*/  @!P0 LDG.E.U8 R180, desc[UR30][R52.64] ;  /* 0x0000001e34b48981 */ /* 0x000b22000c1e1100 */
[----:B0-----:R-:W-:Y:S01]  /*4310*/  VIADD R76, R124, UR20 ;  /* 0x000000147c4c7c36 */ /* 0x001fe20008000000 */
[----:B------:R-:W-:-:S02]  /*4320*/  IADD3.X R77, R94, UR51, RZ, P3, !PT ;  /* 0x000000335e4d7c10 */ /* 0x000fc40009ffe4ff */
[----:B------:R-:W-:Y:S01]  /*4330*/  IADD3 RZ, P3, R124, UR17, RZ ;  /* 0x000000117cff7c10 */ /* 0x000fe2000ff7e0ff */
[----:B------:R0:W4:Y:S01]  /*4340*/  @!P0 LDG.E.U8 R181, desc[UR30][R54.64] ;  /* 0x0000001e36b58981 */ /* 0x000122000c1e1100 */
[----:B-1----:R-:W-:Y:S02]  /*4350*/  IADD3.X R79, R94, UR50, RZ, P2, !PT ;  /* 0x000000325e4f7c10 */ /* 0x002fe400097fe4ff */
[----:B------:R-:W-:Y:S01]  /*4360*/  IADD3 RZ, P2, R124, UR16, RZ ;  /* 0x000000107cff7c10 */ /* 0x000fe2000ff5e0ff */
[----:B------:R1:W4:Y:S01]  /*4370*/  @!P0 LDG.E.U8 R182, desc[UR30][R76.64] ;  /* 0x0000001e4cb68981 */ /* 0x000322000c1e1100 */
[----:B-----5:R-:W-:Y:S02]  /*4380*/  IADD3.X R53, R94, UR49, RZ, P1, !PT ;  /* 0x000000315e357c10 */ /* 0x020fe40008ffe4ff */
[C---:B------:R-:W-:Y:S01]  /*4390*/  IADD3 RZ, P1, R124.reuse, UR15, RZ ;  /* 0x0000000f7cff7c10 */ /* 0x040fe2000ff3e0ff */
[C---:B------:R-:W-:Y:S01]  /*43a0*/  VIADD R52, R124.reuse, UR18 ;  /* 0x000000127c347c36 */ /* 0x040fe20008000000 */
[----:B------:R5:W4:Y:S01]  /*43b0*/  @!P0 LDG.E.U8 R179, desc[UR30][R80.64] ;  /* 0x0000001e50b38981 */ /* 0x000b22000c1e1100 */
[----:B0-----:R-:W-:Y:S01]  /*43c0*/  VIADD R54, R124, UR17 ;  /* 0x000000117c367c36 */ /* 0x001fe20008000000 */
[----:B------:R-:W-:Y:S01]  /*43d0*/  IADD3.X R55, R94, UR48, RZ, P3, !PT ;  /* 0x000000305e377c10 */ /* 0x000fe20009ffe4ff */
[C---:B------:R-:W-:Y:S01]  /*43e0*/  VIADD R78, R124.reuse, UR19 ;  /* 0x000000137c4e7c36 */ /* 0x040fe20008000000 */
[----:B------:R-:W-:Y:S01]  /*43f0*/  IADD3 RZ, P3, R124, UR14, RZ ;  /* 0x0000000e7cff7c10 */ /* 0x000fe2000ff7e0ff */
[----:B------:R0:W4:Y:S01]  /*4400*/  @!P0 LDG.E.U8 R183, desc[UR30][R52.64] ;  /* 0x0000001e34b78981 */ /* 0x000122000c1e1100 */
[----:B-1----:R-:W-:-:S02]  /*4410*/  IADD3.X R77, R94, UR46, RZ, P1, !PT ;  /* 0x0000002e5e4d7c10 */ /* 0x002fc40008ffe4ff */
[C---:B------:R-:W-:Y:S01]  /*4420*/  IADD3 RZ, P1, R124.reuse, UR12, RZ ;  /* 0x0000000c7cff7c10 */ /* 0x040fe2000ff3e0ff */
[----:B------:R-:W-:Y:S01]  /*4430*/  VIADD R76, R124, UR15 ;  /* 0x0000000f7c4c7c36 */ /* 0x000fe20008000000 */
[----:B-----5:R-:W-:Y:S01]  /*4440*/  IADD3.X R81, R94, UR47, RZ, P2, !PT ;  /* 0x0000002f5e517c10 */ /* 0x020fe200097fe4ff */
[----:B------:R1:W5:Y:S01]  /*4450*/  @!P0 LDG.E.U8 R185, desc[UR30][R54.64] ;  /* 0x0000001e36b98981 */ /* 0x000362000c1e1100 */
[C---:B------:R-:W-:Y:S01]  /*4460*/  IADD3 RZ, P2, R124.reuse, UR13, RZ ;  /* 0x0000000d7cff7c10 */ /* 0x040fe2000ff5e0ff */
[C---:B------:R-:W-:Y:S02]  /*4470*/  VIADD R80, R124.reuse, UR16 ;  /* 0x000000107c507c36 */ /* 0x040fe40008000000 */
[----:B0-----:R-:W-:Y:S01]  /*4480*/  VIADD R52, R124, UR14 ;  /* 0x0000000e7c347c36 */ /* 0x001fe20008000000 */
[----:B------:R-:W-:Y:S01]  /*4490*/  IADD3.X R53, R94, UR45, RZ, P3, !PT ;  /* 0x0000002d5e357c10 */ /* 0x000fe20009ffe4ff */
[----:B------:R0:W5:Y:S01]  /*44a0*/  @!P0 LDG.E.U8 R184, desc[UR30][R78.64] ;  /* 0x0000001e4eb88981 */ /* 0x000162000c1e1100 */
[----:B------:R-:W-:-:S02]  /*44b0*/  IADD3 RZ, P3, R124, UR11, RZ ;  /* 0x0000000b7cff7c10 */ /* 0x000fc4000ff7e0ff */
[----:B-1----:R-:W-:Y:S01]  /*44c0*/  IADD3.X R55, R94, UR43, RZ, P1, !PT ;  /* 0x0000002b5e377c10 */ /* 0x002fe20008ffe4ff */
[----:B------:R1:W5:Y:S01]  /*44d0*/  @!P0 LDG.E.U8 R188, desc[UR30][R76.64] ;  /* 0x0000001e4cbc8981 */ /* 0x000362000c1e1100 */
[C---:B------:R-:W-:Y:S01]  /*44e0*/  IADD3 RZ, P1, R124.reuse, UR9, RZ ;  /* 0x000000097cff7c10 */ /* 0x040fe2000ff3e0ff */
[----:B------:R-:W-:Y:S02]  /*44f0*/  VIADD R54, R124, UR12 ;  /* 0x0000000c7c367c36 */ /* 0x000fe40008000000 */
[----:B------:R2:W5:Y:S01]  /*4500*/  @!P0 LDG.E.U8 R187, desc[UR30][R52.64] ;  /* 0x0000001e34bb8981 */ /* 0x000562000c1e1100 */
[----:B0-----:R-:W-:Y:S02]  /*4510*/  IADD3.X R79, R94, UR44, RZ, P2, !PT ;  /* 0x0000002c5e4f7c10 */ /* 0x001fe400097fe4ff */
[C---:B------:R-:W-:Y:S01]  /*4520*/  IADD3 RZ, P2, R124.reuse, UR10, RZ ;  /* 0x0000000a7cff7c10 */ /* 0x040fe2000ff5e0ff */
[----:B------:R0:W5:Y:S01]  /*4530*/  @!P0 LDG.E.U8 R186, desc[UR30][R80.64] ;  /* 0x0000001e50ba8981 */ /* 0x000162000c1e1100 */
[----:B------:R-:W-:Y:S01]  /*4540*/  VIADD R78, R124, UR13 ;  /* 0x0000000d7c4e7c36 */ /* 0x000fe20008000000 */
[----:B-1----:R-:W-:Y:S01]  /*4550*/  IADD3.X R77, R94, UR42, RZ, P3, !PT ;  /* 0x0000002a5e4d7c10 */ /* 0x002fe20009ffe4ff */
[C---:B------:R-:W-:Y:S01]  /*4560*/  VIADD R76, R124.reuse, UR11 ;  /* 0x0000000b7c4c7c36 */ /* 0x040fe20008000000 */
[----:B------:R-:W-:Y:S01]  /*4570*/  IADD3 RZ, P3, R124, UR8, RZ ;  /* 0x000000087cff7c10 */ /* 0x000fe2000ff7e0ff */
[----:B------:R-:W5:Y:S01]  /*4580*/  @!P0 LDG.E.U8 R190, desc[UR30][R54.64] ;  /* 0x0000001e36be8981 */ /* 0x000f62000c1e1100 */
[----:B--2---:R-:W-:Y:S01]  /*4590*/  IADD3.X R53, R94, UR40, RZ, P1, !PT ;  /* 0x000000285e357c10 */ /* 0x004fe20008ffe4ff */
[C---:B------:R-:W-:Y:S01]  /*45a0*/  VIADD R52, R124.reuse, UR9 ;  /* 0x000000097c347c36 */ /* 0x040fe20008000000 */
[----:B------:R-:W-:Y:S01]  /*45b0*/  IADD3 RZ, P1, R124, UR6, RZ ;  /* 0x000000067cff7c10 */ /* 0x000fe2000ff3e0ff */
[----:B------:R1:W2:Y:S01]  /*45c0*/  @!P0 LDG.E.U8 R192, desc[UR30][R76.64] ;  /* 0x0000001e4cc08981 */ /* 0x0002a2000c1e1100 */
[----:B0-----:R-:W-:-:S02]  /*45d0*/  IADD3.X R81, R94, UR41, RZ, P2, !PT ;  /* 0x000000295e517c10 */ /* 0x001fc400097fe4ff */
[C---:B------:R-:W-:Y:S01]  /*45e0*/  IADD3 RZ, P2, R124.reuse, UR7, RZ ;  /* 0x000000077cff7c10 */ /* 0x040fe2000ff5e0ff */
[----:B------:R0:W2:Y:S01]  /*45f0*/  @!P0 LDG.E.U8 R189, desc[UR30][R78.64] ;  /* 0x0000001e4ebd8981 */ /* 0x0000a2000c1e1100 */
[----:B------:R-:W-:Y:S02]  /*4600*/  VIADD R80, R124, UR10 ;  /* 0x0000000a7c507c36 */ /* 0x000fe40008000000 */
[C---:B------:R-:W-:Y:S01]  /*4610*/  IADD3.X R83, R94.reuse, UR38, RZ, P2, !PT ;  /* 0x000000265e537c10 */ /* 0x040fe200097fe4ff */
[----:B------:R0:W2:Y:S01]  /*4620*/  @!P0 LDG.E.U8 R193, desc[UR30][R52.64] ;  /* 0x0000001e34c18981 */ /* 0x0000a2000c1e1100 */
[----:B-1----:R-:W-:Y:S01]  /*4630*/  IADD3.X R77, R94, UR37, RZ, P1, !PT ;  /* 0x000000255e4d7c10 */ /* 0x002fe20008ffe4ff */
[C---:B------:R-:W-:Y:S01]  /*4640*/  VIADD R76, R124.reuse, UR6 ;  /* 0x000000067c4c7c36 */ /* 0x040fe20008000000 */
[----:B------:R-:W-:Y:S01]  /*4650*/  IADD3 RZ, P1, R124, R103, RZ ;  /* 0x000000677cff7210 */ /* 0x000fe20007f3e0ff */
[----:B------:R1:W2:Y:S01]  /*4660*/  @!P0 LDG.E.U8 R191, desc[UR30][R80.64] ;  /* 0x0000001e50bf8981 */ /* 0x0002a2000c1e1100 */
[----:B0-----:R-:W-:Y:S01]  /*4670*/  IADD3.X R79, R94, UR39, RZ, P3, !PT ;  /* 0x000000275e4f7c10 */ /* 0x001fe20009ffe4ff */
[C---:B------:R-:W-:Y:S01]  /*4680*/  VIADD R78, R124.reuse, UR8 ;  /* 0x000000087c4e7c36 */ /* 0x040fe20008000000 */
[C---:B------:R-:W-:Y:S01]  /*4690*/  IADD3 R54, P2, R124.reuse, R105, RZ ;  /* 0x000000697c367210 */ /* 0x040fe20007f5e0ff */
[C---:B------:R-:W-:Y:S01]  /*46a0*/  VIADD R82, R124.reuse, UR7 ;  /* 0x000000077c527c36 */ /* 0x040fe20008000000 */
[----:B------:R-:W-:Y:S01]  /*46b0*/  IADD3 R52, P3, R124, R106, RZ ;  /* 0x0000006a7c347210 */ /* 0x000fe20007f7e0ff */
[----:B------:R0:W2:Y:S02]  /*46c0*/  @!P0 LDG.E.U8 R195, desc[UR30][R76.64] ;  /* 0x0000001e4cc38981 */ /* 0x0000a4000c1e1100 */
[----:B------:R-:W-:-:S02]  /*46d0*/  IMAD.X R55, R94, 0x1, R119, P2 ;  /* 0x000000015e377824 */ /* 0x000fc400010e0677 */
[C---:B-1----:R-:W-:Y:S01]  /*46e0*/  IMAD.X R81, R94.reuse, 0x1, R115, P1 ;  /* 0x000000015e517824 */ /* 0x042fe200008e0673 */
[----:B------:R1:W2:Y:S01]  /*46f0*/  @!P0 LDG.E.U8 R194, desc[UR30][R78.64] ;  /* 0x0000001e4ec28981 */ /* 0x0002a2000c1e1100 */
[----:B------:R-:W-:Y:S01]  /*4700*/  IMAD.X R53, R94, 0x1, R121, P3 ;  /* 0x000000015e357824 */ /* 0x000fe200018e0679 */
[C---:B------:R-:W-:Y:S01]  /*4710*/  IADD3 RZ, P1, R124.reuse, R102, RZ ;  /* 0x000000667cff7210 */ /* 0x040fe20007f3e0ff */
[C---:B------:R-:W-:Y:S01]  /*4720*/  IMAD.IADD R80, R124.reuse, 0x1, R103 ;  /* 0x000000017c507824 */ /* 0x040fe200078e0267 */
[----:B------:R1:W2:Y:S01]  /*4730*/  @!P0 LDG.E.U8 R196, desc[UR30][R82.64] ;  /* 0x0000001e52c48981 */ /* 0x0002a2000c1e1100 */
[C---:B0-----:R-:W-:Y:S02]  /*4740*/  IADD3 R76, P3, R124.reuse, UR36, RZ ;  /* 0x000000247c4c7c10 */ /* 0x041fe4000ff7e0ff */
[----:B------:R-:W-:Y:S01]  /*4750*/  PRMT R198, RZ, 0x7610, R198 ;  /* 0x00007610ffc67816 */ /* 0x000fe200000000c6 */
[----:B------:R-:W-:Y:S01]  /*4760*/  LDS.U8 R153, [R99+UR5+0x88] ;  /* 0x0000880563997984 */ /* 0x000fe20008000000 */
[----:B-1----:R-:W-:-:S02]  /*4770*/  IADD3 R78, P2, R124, UR29, RZ ;  /* 0x0000001d7c4e7c10 */ /* 0x002fc4000ff5e0ff */
[----:B------:R-:W-:Y:S02]  /*4780*/  PRMT R178, RZ, 0x7610, R178 ;  /* 0x00007610ffb27816 */ /* 0x000fe400000000b2 */
[----:B------:R0:W2:Y:S01]  /*4790*/  @!P0 LDG.E.U8 R198, desc[UR30][R80.64] ;  /* 0x0000001e50c68981 */ /* 0x0000a2000c1e1100 */
[----:B------:R-:W-:Y:S01]  /*47a0*/  PRMT R88, RZ, 0x7610, R88 ;  /* 0x00007610ff587816 */ /* 0x000fe20000000058 */
[C---:B------:R-:W-:Y:S01]  /*47b0*/  IMAD.X R83, R94.reuse, 0x1, R113, P1 ;  /* 0x000000015e537824 */ /* 0x040fe200008e0671 */
[C---:B------:R-:W-:Y:S01]  /*47c0*/  IADD3.X R79, R94.reuse, UR60, RZ, P2, !PT ;  /* 0x0000003c5e4f7c10 */ /* 0x040fe200097fe4ff */
[----:B------:R-:W-:Y:S01]  /*47d0*/  LDS.U8 R152, [R99+UR5+0xc8] ;  /* 0x0000c80563987984 */ /* 0x000fe20008000000 */
[----:B------:R-:W-:Y:S02]  /*47e0*/  IADD3.X R77, R94, UR61, RZ, P3, !PT ;  /* 0x0000003d5e4d7c10 */ /* 0x000fe40009ffe4ff */
[C---:B------:R-:W-:Y:S01]  /*47f0*/  IADD3 RZ, P3, R124.reuse, R104, RZ ;  /* 0x000000687cff7210 */ /* 0x040fe20007f7e0ff */
[----:B------:R1:W3:Y:S01]  /*4800*/  @!P0 LDG.E.U8 R178, desc[UR30][R54.64] ;  /* 0x0000001e36b28981 */ /* 0x0002e2000c1e1100 */
[----:B------:R-:W-:-:S02]  /*4810*/  IADD3 RZ, P2, R124, R101, RZ ;  /* 0x000000657cff7210 */ /* 0x000fc40007f5e0ff */
[C---:B------:R-:W-:Y:S01]  /*4820*/  IADD3 RZ, P1, R124.reuse, R125, RZ ;  /* 0x0000007d7cff7210 */ /* 0x040fe20007f3e0ff */
[----:B------:R1:W4:Y:S01]  /*4830*/  @!P0 LDG.E.U8 R88, desc[UR30][R52.64] ;  /* 0x0000001e34588981 */ /* 0x000322000c1e1100 */
[----:B------:R-:W-:Y:S01]  /*4840*/  PRMT R200, RZ, 0x7610, R200 ;  /* 0x00007610ffc87816 */ /* 0x000fe200000000c8 */
[C---:B------:R-:W-:Y:S01]  /*4850*/  IMAD.IADD R82, R124.reuse, 0x1, R102 ;  /* 0x000000017c527824 */ /* 0x040fe200078e0266 */
[----:B------:R-:W-:Y:S01]  /*4860*/  PRMT R89, RZ, 0x7610, R89 ;  /* 0x00007610ff597816 */ /* 0x000fe20000000059 */
[C---:B0-----:R-:W-:Y:S01]  /*4870*/  IMAD.IADD R80, R124.reuse, 0x1, R125 ;  /* 0x000000017c507824 */ /* 0x041fe200078e027d */
[----:B------:R-:W-:Y:S01]  /*4880*/  PRMT R7, RZ, 0x7610, R7 ;  /* 0x00007610ff077816 */ /* 0x000fe20000000007 */
[----:B-1----:R-:W-:Y:S01]  /*4890*/  IMAD.IADD R54, R124, 0x1, R101 ;  /* 0x000000017c367824 */ /* 0x002fe200078e0265 */
[----:B------:R-:W-:Y:S01]  /*48a0*/  PRMT R197, RZ, 0x7610, R197 ;  /* 0x00007610ffc57816 */ /* 0x000fe200000000c5 */
[----:B------:R-:W-:Y:S01]  /*48b0*/  IMAD.X R55, R94, 0x1, R109, P2 ;  /* 0x000000015e377824 */ /* 0x000fe200010e066d */
[----:B------:R-:W-:Y:S01]  /*48c0*/  PRMT R199, RZ, 0x7610, R199 ;  /* 0x00007610ffc77816 */ /* 0x000fe200000000c7 */
[----:B------:R-:W-:Y:S01]  /*48d0*/  IMAD.IADD R52, R124, 0x1, R104 ;  /* 0x000000017c347824 */ /* 0x000fe200078e0268 */
[----:B------:R-:W-:Y:S01]  /*48e0*/  PRMT R201, RZ, 0x7610, R201 ;  /* 0x00007610ffc97816 */ /* 0x000fe200000000c9 */
[C---:B------:R-:W-:Y:S01]  /*48f0*/  IMAD.X R53, R94.reuse, 0x1, R117, P3 ;  /* 0x000000015e357824 */ /* 0x040fe200018e0675 */
[----:B------:R-:W2:Y:S01]  /*4900*/  @!P0 LDG.E.U8 R200, desc[UR30][R82.64] ;  /* 0x0000001e52c88981 */ /* 0x000ea2000c1e1100 */
[----:B------:R-:W-:-:S03]  /*4910*/  IMAD.X R81, R94, 0x1, R107, P1 ;  /* 0x000000015e517824 */ /* 0x000fc600008e066b */
[----:B------:R-:W2:Y:S04]  /*4920*/  @!P0 LDG.E.U8 R89, desc[UR30][R78.64] ;  /* 0x0000001e4e598981 */ /* 0x000ea8000c1e1100 */
[----:B------:R0:W2:Y:S04]  /*4930*/  @!P0 LDG.E.U8 R7, desc[UR30][R76.64] ;  /* 0x0000001e4c078981 */ /* 0x0000a8000c1e1100 */
[----:B------:R-:W2:Y:S04]  /*4940*/  @!P0 LDG.E.U8 R197, desc[UR30][R52.64] ;  /* 0x0000001e34c58981 */ /* 0x000ea8000c1e1100 */
[----:B------:R-:W2:Y:S04]  /*4950*/  @!P0 LDG.E.U8 R199, desc[UR30][R54.64] ;  /* 0x0000001e36c78981 */ /* 0x000ea8000c1e1100 */
[----:B------:R1:W2:Y:S04]  /*4960*/  @!P0 LDG.E.U8 R201, desc[UR30][R80.64] ;  /* 0x0000001e50c98981 */ /* 0x0002a8000c1e1100 */
[----:B0-----:R-:W-:Y:S04]  /*4970*/  LDS.U8 R76, [R99+UR5] ;  /* 0x00000005634c7984 */ /* 0x001fe80008000000 */
[----:B------:R-:W-:Y:S04]  /*4980*/  LDS.U8 R77, [R99+UR5+0x40] ;  /* 0x00004005634d7984 */ /* 0x000fe80008000000 */
[----:B------:R-:W-:Y:S04]  /*4990*/  LDS.U8 R78, [R99+UR5+0x8] ;  /* 0x00000805634e7984 */ /* 0x000fe80008000000 */
[----:B------:R-:W0:Y:S04]  /*49a0*/  LDS.U8 R79, [R99+UR5+0x48] ;  /* 0x00004805634f7984 */ /* 0x000e280008000000 */
[----:B------:R-:W-:Y:S04]  /*49b0*/  LDS.U8 R154, [R99+UR5+0x80] ;  /* 0x00008005639a7984 */ /* 0x000fe80008000000 */
[----:B------:R-:W-:Y:S04]  /*49c0*/  LDS.U8 R151, [R99+UR5+0xc0] ;  /* 0x0000c00563977984 */ /* 0x000fe80008000000 */
[----:B------:R-:W-:Y:S04]  /*49d0*/  LDS.U8 R82, [R99+UR5+0x400] ;  /* 0x0004000563527984 */ /* 0x000fe80008000000 */
[----:B------:R-:W0:Y:S04]  /*49e0*/  LDS.U8 R83, [R99+UR5+0x440] ;  /* 0x0004400563537984 */ /* 0x000e280008000000 */
[----:B------:R-:W-:Y:S04]  /*49f0*/  LDS.U8 R155, [R99+UR5+0x488] ;  /* 0x00048805639b7984 */ /* 0x000fe80008000000 */
[----:B------:R-:W-:Y:S04]  /*4a00*/  LDS.U8 R150, [R99+UR5+0x4c8] ;  /* 0x0004c80563967984 */ /* 0x000fe80008000000 */
[----:B-1----:R-:W-:Y:S04]  /*4a10*/  LDS.U8 R80, [R99+UR5+0x408] ;  /* 0x0004080563507984 */ /* 0x002fe80008000000 */
[----:B------:R-:W1:Y:S04]  /*4a20*/  LDS.U8 R81, [R99+UR5+0x448] ;  /* 0x0004480563517984 */ /* 0x000e680008000000 */
[----:B------:R-:W-:Y:S04]  /*4a30*/  LDS.U8 R156, [R99+UR5+0x480] ;  /* 0x00048005639c7984 */ /* 0x000fe80008000000 */
[----:B------:R-:W-:Y:S04]  /*4a40*/  LDS.U8 R157, [R99+UR5+0x4c0] ;  /* 0x0004c005639d7984 */ /* 0x000fe80008000000 */
[----:B------:R-:W-:Y:S04]  /*4a50*/  LDS.U8 R84, [R93+UR5] ;  /* 0x000000055d547984 */ /* 0x000fe80008000000 */
[----:B------:R-:W1:Y:S04]  /*4a60*/  LDS.U8 R85, [R93+UR5+0x40] ;  /* 0x000040055d557984 */ /* 0x000e680008000000 */
[----:B------:R-:W-:Y:S04]  /*4a70*/  LDS.U8 R146, [R93+UR5+0x88] ;  /* 0x000088055d927984 */ /* 0x000fe80008000000 */
[----:B------:R-:W-:Y:S04]  /*4a80*/  LDS.U8 R147, [R93+UR5+0xc8] ;  /* 0x0000c8055d937984 */ /* 0x000fe80008000000 */
[----:B------:R-:W-:Y:S04]  /*4a90*/  LDS.U8 R86, [R93+UR5+0x8] ;  /* 0x000008055d567984 */ /* 0x000fe80008000000 */
        /* <DEDUP_REMOVED lines=11> */
[----:B------:R-:W-:Y:S04]  /*4b50*/  LDS.U8 R176, [R92+UR5] ;  /* 0x000000055cb07984 */ /* 0x000fe80008000000 */
[----:B------:R-:W-:Y:S04]  /*4b60*/  LDS.U8 R177, [R92+UR5+0x40] ;  /* 0x000040055cb17984 */ /* 0x000fe80008000000 */
        /* <DEDUP_REMOVED lines=29> */
[----:B------:R-:W-:Y:S01]  /*4d40*/  LDS.U8 R133, [R108+UR5+0x4c0] ;  /* 0x0004c0056c857984 */ /* 0x000fe20008000000 */
[----:B------:R-:W-:Y:S06]  /*4d50*/  BAR.SYNC.DEFER_BLOCKING 0x0 ;  /* 0x0000000000007b1d */ /* 0x000fec0000010000 */
[----:B----4-:R-:W-:Y:S04]  /*4d60*/  STS.U8 [R95+UR5], R88 ;  /* 0x000000585f007988 */ /* 0x010fe80008000005 */
[----:B---3--:R-:W-:Y:S04]  /*4d70*/  STS.U8 [R95+UR5+0x40], R178 ;  /* 0x000040b25f007988 */ /* 0x008fe80008000005 */
[----:B------:R-:W-:Y:S04]  /*4d80*/  STS.U8 [R95+UR5+0x100], R2 ;  /* 0x000100025f007988 */ /* 0x000fe80008000005 */
[----:B------:R-:W-:Y:S04]  /*4d90*/  STS.U8 [R95+UR5+0x140], R4 ;  /* 0x000140045f007988 */ /* 0x000fe80008000005 */
[----:B------:R-:W-:Y:S04]  /*4da0*/  STS.U8 [R95+UR5+0x200], R6 ;  /* 0x000200065f007988 */ /* 0x000fe80008000005 */
[----:B------:R-:W-:Y:S04]  /*4db0*/  STS.U8 [R95+UR5+0x240], R180 ;  /* 0x000240b45f007988 */ /* 0x000fe80008000005 */
[----:B------:R-:W-:Y:S04]  /*4dc0*/  STS.U8 [R95+UR5+0x300], R182 ;  /* 0x000300b65f007988 */ /* 0x000fe80008000005 */
[----:B-----5:R-:W-:Y:S04]  /*4dd0*/  STS.U8 [R95+UR5+0x340], R184 ;  /* 0x000340b85f007988 */ /* 0x020fe80008000005 */
[----:B------:R-:W-:Y:S04]  /*4de0*/  STS.U8 [R95+UR5+0x400], R186 ;  /* 0x000400ba5f007988 */ /* 0x000fe80008000005 */
[----:B------:R-:W-:Y:S04]  /*4df0*/  STS.U8 [R95+UR5+0x440], R188 ;  /* 0x000440bc5f007988 */ /* 0x000fe80008000005 */
[----:B------:R-:W-:Y:S04]  /*4e00*/  STS.U8 [R95+UR5+0x500], R190 ;  /* 0x000500be5f007988 */ /* 0x000fe80008000005 */
[----:B--2---:R-:W-:Y:S04]  /*4e10*/  STS.U8 [R95+UR5+0x540], R192 ;  /* 0x000540c05f007988 */ /* 0x004fe80008000005 */
        /* <DEDUP_REMOVED lines=19> */
[----:B------:R-:W-:Y:S01]  /*4f50*/  STS.U8 [R114+UR5+0x7c0], R201 ;  /* 0x0007c0c972007988 */ /* 0x000fe20008000005 */
[----:B------:R-:W-:Y:S06]  /*4f60*/  BAR.SYNC.DEFER_BLOCKING 0x0 ;  /* 0x0000000000007b1d */ /* 0x000fec0000010000 */
[----:B------:R-:W2:Y:S04]  /*4f70*/  LDSM.16.M88.4 R52, [R100+UR4] ;  /* 0x000000046434783b */ /* 0x000ea80008000200 */
[----:B------:R-:W3:Y:S01]  /*4f80*/  LDSM.16.M88.4 R4, [R100+UR4+0x400] ;  /* 0x000400046404783b */ /* 0x000ee20008000200 */
[----:B0-----:R-:W-:-:S02]  /*4f90*/  IMAD R78, R79, 0x100, R78 ;  /* 0x000001004f4e7824 */ /* 0x001fc400078e024e */
[----:B------:R-:W-:Y:S02]  /*4fa0*/  IMAD R82, R83, 0x100, R82 ;  /* 0x0000010053527824 */ /* 0x000fe400078e0252 */
[----:B------:R-:W-:Y:S02]  /*4fb0*/  IMAD R76, R77, 0x100, R76 ;  /* 0x000001004d4c7824 */ /* 0x000fe400078e024c */
[----:B-1----:R-:W-:Y:S01]  /*4fc0*/  IMAD R83, R81, 0x100, R80 ;  /* 0x0000010051537824 */ /* 0x002fe200078e0250 */
[----:B------:R-:W-:Y:S01]  /*4fd0*/  F2FP.F16.E5M2.UNPACK_B R81, R78 ;  /* 0x0000004eff51723e */ /* 0x000fe200020004ff */
[----:B------:R-:W-:Y:S02]  /*4fe0*/  IMAD R84, R85, 0x100, R84 ;  /* 0x0000010055547824 */ /* 0x000fe400078e0254 */
[----:B------:R-:W-:Y:S02]  /*4ff0*/  IMAD R77, R87, 0x100, R86 ;  /* 0x00000100574d7824 */ /* 0x000fe400078e0256 */
[----:B------:R-:W-:-:S02]  /*5000*/  IMAD R78, R173, 0x100, R172 ;  /* 0x00000100ad4e7824 */ /* 0x000fc400078e02ac */
[----:B------:R-:W-:Y:S01]  /*5010*/  IMAD R79, R175, 0x100, R174 ;  /* 0x00000100af4f7824 */ /* 0x000fe200078e02ae */
[----:B------:R-:W-:Y:S02]  /*5020*/  F2FP.F16.E5M2.UNPACK_B R80, R76 ;  /* 0x0000004cff50723e */ /* 0x000fe400020004ff */
[----:B------:R-:W-:Y:S02]  /*5030*/  F2FP.F16.E5M2.UNPACK_B R76, R84 ;  /* 0x00000054ff4c723e */ /* 0x000fe400020004ff */
[----:B------:R-:W-:Y:S02]  /*5040*/  F2FP.F16.E5M2.UNPACK_B R82, R82 ;  /* 0x00000052ff52723e */ /* 0x000fe400020004ff */
[----:B------:R-:W-:Y:S02]  /*5050*/  F2FP.F16.E5M2.UNPACK_B R83, R83 ;  /* 0x00000053ff53723e */ /* 0x000fe400020004ff */
[----:B------:R-:W-:Y:S02]  /*5060*/  F2FP.F16.E5M2.UNPACK_B R77, R77 ;  /* 0x0000004dff4d723e */ /* 0x000fe400020004ff */
[----:B------:R-:W-:-:S02]  /*5070*/  F2FP.F16.E5M2.UNPACK_B R78, R78 ;  /* 0x0000004eff4e723e */ /* 0x000fc400020004ff */
[----:B------:R-:W-:Y:S02]  /*5080*/  F2FP.F16.E5M2.UNPACK_B R79, R79 ;  /* 0x0000004fff4f723e */ /* 0x000fe400020004ff */
[----:B--2---:R-:W-:Y:S02]  /*5090*/  F2FP.F16.E5M2.UNPACK_B R88, R52 ;  /* 0x00000034ff58723e */ /* 0x004fe400020004ff */
[----:B------:R-:W-:Y:S02]  /*50a0*/  F2FP.F16.E5M2.UNPACK_B R89, R53 ;  /* 0x00000035ff59723e */ /* 0x000fe400020004ff */
[----:B------:R-:W-:Y:S02]  /*50b0*/  F2FP.F16.E5M2.UNPACK_B R84, R54 ;  /* 0x00000036ff54723e */ /* 0x000fe400020004ff */
[----:B------:R-:W-:Y:S02]  /*50c0*/  F2FP.F16.E5M2.UNPACK_B R85, R55 ;  /* 0x00000037ff55723e */ /* 0x000fe400020004ff */
[----:B---3--:R-:W-:-:S02]  /*50d0*/  F2FP.F16.E5M2.UNPACK_B R86, R4 ;  /* 0x00000004ff56723e */ /* 0x008fc400020004ff */
[----:B------:R-:W-:Y:S02]  /*50e0*/  F2FP.F16.E5M2.UNPACK_B R87, R5 ;  /* 0x00000005ff57723e */ /* 0x000fe400020004ff */
[----:B------:R-:W-:Y:S02]  /*50f0*/  F2FP.F16.E5M2.UNPACK_B R2, R6 ;  /* 0x00000006ff02723e */ /* 0x000fe400020004ff */
[----:B------:R-:W-:Y:S01]  /*5100*/  F2FP.F16.E5M2.UNPACK_B R3, R7 ;  /* 0x00000007ff03723e */ /* 0x000fe200020004ff */
[C---:B------:R-:W-:Y:S06]  /*5110*/  HMMA.16816.F32 R56, R80.reuse, R88, R56 ;  /* 0x000000585038723c */ /* 0x040fec0000001838 */
[C---:B------:R-:W-:Y:S06]  /*5120*/  HMMA.16816.F32 R24, R80.reuse, R84, R24 ;  /* 0x000000545018723c */ /* 0x040fec0000001818 */
[C---:B------:R-:W-:Y:S06]  /*5130*/  HMMA.16816.F32 R8, R80.reuse, R86, R8 ;  /* 0x000000565008723c */ /* 0x040fec0000001808 */
[----:B------:R-:W-:Y:S06]  /*5140*/  HMMA.16816.F32 R28, R80, R2, R28 ;  /* 0x00000002501c723c */ /* 0x000fec000000181c */
[----:B------:R-:W-:Y:S01]  /*5150*/  HMMA.16816.F32 R32, R76, R88, R32 ;  /* 0x000000584c20723c */ /* 0x000fe20000001820 */
[----:B------:R-:W-:-:S02]  /*5160*/  IMAD R80, R177, 0x100, R176 ;  /* 0x00000100b1507824 */ /* 0x000fc400078e02b0 */
[----:B------:R-:W-:Y:S02]  /*5170*/  IMAD R81, R170, 0x100, R169 ;  /* 0x00000100aa517824 */ /* 0x000fe400078e02a9 */
[----:B------:R-:W-:Y:S01]  /*5180*/  IMAD R82, R166, 0x100, R171 ;  /* 0x00000100a6527824 */ /* 0x000fe200078e02ab */
[----:B------:R-:W-:Y:S01]  /*5190*/  HMMA.16816.F32 R36, R76, R84, R36 ;  /* 0x000000544c24723c */ /* 0x000fe20000001824 */
[----:B------:R-:W-:-:S05]  /*51a0*/  IMAD R83, R167, 0x100, R168 ;  /* 0x00000100a7537824 */ /* 0x000fca00078e02a8 */
[C---:B------:R-:W-:Y:S06]  /*51b0*/  HMMA.16816.F32 R20, R76.reuse, R86, R20 ;  /* 0x000000564c14723c */ /* 0x040fec0000001814 */
[----:B------:R-:W-:Y:S01]  /*51c0*/  HMMA.16816.F32 R40, R76, R2, R40 ;  /* 0x000000024c28723c */ /* 0x000fe20000001828 */
[----:B------:R-:W-:-:S06]  /*51d0*/  F2FP.F16.E5M2.UNPACK_B R80, R80 ;  /* 0x00000050ff50723e */ /* 0x000fcc00020004ff */
[----:B------:R-:W-:Y:S02]  /*51e0*/  IMAD R76, R163, 0x100, R162 ;  /* 0x00000100a34c7824 */ /* 0x000fe400078e02a2 */
[----:B------:R-:W-:Y:S02]  /*51f0*/  IMAD R77, R165, 0x100, R164 ;  /* 0x00000100a54d7824 */ /* 0x000fe400078e02a4 */
[----:B------:R-:W-:Y:S02]  /*5200*/  IMAD R78, R159, 0x100, R158 ;  /* 0x000001009f4e7824 */ /* 0x000fe400078e029e */
[----:B------:R-:W-:Y:S01]  /*5210*/  IMAD R79, R161, 0x100, R160 ;  /* 0x00000100a14f7824 */ /* 0x000fe200078e02a0 */
[----:B------:R-:W-:Y:S02]  /*5220*/  F2FP.F16.E5M2.UNPACK_B R81, R81 ;  /* 0x00000051ff51723e */ /* 0x000fe400020004ff */
[----:B------:R-:W-:Y:S02]  /*5230*/  F2FP.F16.E5M2.UNPACK_B R82, R82 ;  /* 0x00000052ff52723e */ /* 0x000fe400020004ff */
[----:B------:R-:W-:-:S02]  /*5240*/  F2FP.F16.E5M2.UNPACK_B R83, R83 ;  /* 0x00000053ff53723e */ /* 0x000fc400020004ff */
[----:B------:R-:W-:Y:S02]  /*5250*/  F2FP.F16.E5M2.UNPACK_B R76, R76 ;  /* 0x0000004cff4c723e */ /* 0x000fe400020004ff */
[----:B------:R-:W-:Y:S02]  /*5260*/  F2FP.F16.E5M2.UNPACK_B R77, R77 ;  /* 0x0000004dff4d723e */ /* 0x000fe400020004ff */
[----:B------:R-:W-:Y:S02]  /*5270*/  F2FP.F16.E5M2.UNPACK_B R78, R78 ;  /* 0x0000004eff4e723e */ /* 0x000fe400020004ff */
[----:B------:R-:W-:Y:S01]  /*5280*/  F2FP.F16.E5M2.UNPACK_B R79, R79 ;  /* 0x0000004fff4f723e */ /* 0x000fe200020004ff */
[----:B------:R-:W-:Y:S01]  /*5290*/  IMAD R146, R147, 0x100, R146 ;  /* 0x0000010093927824 */ /* 0x000fe200078e0292 */
[----:B------:R-:W-:Y:S01]  /*52a0*/  HMMA.16816.F32 R16, R80, R84, R16 ;  /* 0x000000545010723c */ /* 0x000fe20000001810 */
[----:B------:R-:W-:Y:S02]  /*52b0*/  IMAD R148, R148, 0x100, R149 ;  /* 0x0000010094947824 */ /* 0x000fe400078e0295 */
[----:B------:R-:W-:-:S02]  /*52c0*/  IMAD R142, R143, 0x100, R142 ;  /* 0x000001008f8e7824 */ /* 0x000fc400078e028e */
[----:B------:R-:W-:Y:S01]  /*52d0*/  IMAD R144, R144, 0x100, R145 ;  /* 0x0000010090907824 */ /* 0x000fe200078e0291 */
[C---:B------:R-:W-:Y:S06]  /*52e0*/  HMMA.16816.F32 R68, R76.reuse, R84, R68 ;  /* 0x000000544c44723c */ /* 0x040fec0000001844 */
[----:B------:R-:W-:Y:S01]  /*52f0*/  HMMA.16816.F32 R64, R76, R88, R64 ;  /* 0x000000584c40723c */ /* 0x000fe20000001840 */
[----:B------:R-:W-:Y:S02]  /*5300*/  F2FP.F16.E5M2.UNPACK_B R84, R52.H1 ;  /* 0x00000034ff54723e */ /* 0x000fe400030004ff */
[----:B------:R-:W-:-:S03]  /*5310*/  F2FP.F16.E5M2.UNPACK_B R85, R53.H1 ;  /* 0x00000035ff55723e */ /* 0x000fc600030004ff */
[C---:B------:R-:W-:Y:S06]  /*5320*/  HMMA.16816.F32 R72, R76.reuse, R86, R72 ;  /* 0x000000564c48723c */ /* 0x040fec0000001848 */
[-C--:B------:R-:W-:Y:S06]  /*5330*/  HMMA.16816.F32 R60, R76, R2.reuse, R60 ;  /* 0x000000024c3c723c */ /* 0x080fec000000183c */
[----:B------:R-:W-:Y:S01]  /*5340*/  HMMA.16816.F32 R48, R80, R2, R48 ;  /* 0x000000025030723c */ /* 0x000fe20000001830 */
[----:B------:R-:W-:-:S02]  /*5350*/  F2FP.F16.E5M2.UNPACK_B R76, R4.H1 ;  /* 0x00000004ff4c723e */ /* 0x000fc400030004ff */
[----:B------:R-:W-:Y:S02]  /*5360*/  F2FP.F16.E5M2.UNPACK_B R77, R5.H1 ;  /* 0x00000005ff4d723e */ /* 0x000fe400030004ff */
[----:B------:R-:W-:Y:S02]  /*5370*/  F2FP.F16.E5M2.UNPACK_B R78, R6.H1 ;  /* 0x00000006ff4e723e */ /* 0x000fe400030004ff */
[----:B------:R-:W-:Y:S02]  /*5380*/  F2FP.F16.E5M2.UNPACK_B R79, R7.H1 ;  /* 0x00000007ff4f723e */ /* 0x000fe400030004ff */
[----:B------:R-:W-:Y:S02]  /*5390*/  F2FP.F16.E5M2.UNPACK_B R2, R54.H1 ;  /* 0x00000036ff02723e */ /* 0x000fe400030004ff */
[----:B------:R-:W-:Y:S02]  /*53a0*/  F2FP.F16.E5M2.UNPACK_B R3, R55.H1 ;  /* 0x00000037ff03723e */ /* 0x000fe400030004ff */
[----:B------:R-:W-:-:S02]  /*53b0*/  F2FP.F16.E5M2.UNPACK_B R4, R146 ;  /* 0x00000092ff04723e */ /* 0x000fc400020004ff */
[----:B------:R-:W-:Y:S02]  /*53c0*/  F2FP.F16.E5M2.UNPACK_B R5, R148 ;  /* 0x00000094ff05723e */ /* 0x000fe400020004ff */
[----:B------:R-:W-:Y:S02]  /*53d0*/  F2FP.F16.E5M2.UNPACK_B R6, R142 ;  /* 0x0000008eff06723e */ /* 0x000fe400020004ff */
[----:B------:R-:W-:Y:S01]  /*53e0*/  F2FP.F16.E5M2.UNPACK_B R7, R144 ;  /* 0x00000090ff07723e */ /* 0x000fe200020004ff */
[C---:B------:R-:W-:Y:S01]  /*53f0*/  HMMA.16816.F32 R44, R80.reuse, R88, R44 ;  /* 0x00000058502c723c */ /* 0x040fe2000000182c */
[----:B------:R-:W-:Y:S02]  /*5400*/  IMAD R52, R135, 0x100, R134 ;  /* 0x0000010087347824 */ /* 0x000fe400078e0286 */
[----:B------:R-:W-:Y:S02]  /*5410*/  IMAD R53, R136, 0x100, R141 ;  /* 0x0000010088357824 */ /* 0x000fe400078e028d */
[----:B------:R-:W-:Y:S01]  /*5420*/  IMAD R54, R138, 0x100, R137 ;  /* 0x000001008a367824 */ /* 0x000fe200078e0289 */
[----:B------:R-:W-:Y:S01]  /*5430*/  HMMA.16816.F32 R12, R80, R86, R12 ;  /* 0x00000056500c723c */ /* 0x000fe2000000180c */
[----:B------:R-:W-:-:S05]  /*5440*/  IMAD R55, R139, 0x100, R140 ;  /* 0x000001008b377824 */ /* 0x000fca00078e028c */
[C---:B------:R-:W-:Y:S01]  /*5450*/  HMMA.16816.F32 R32, R4.reuse, R84, R32 ;  /* 0x000000540420723c */ /* 0x040fe20000001820 */
[----:B------:R-:W-:Y:S02]  /*5460*/  IMAD R80, R152, 0x100, R153 ;  /* 0x0000010098507824 */ /* 0x000fe400078e0299 */
        /* <DEDUP_REMOVED lines=17> */
[----:B------:R-:W-:Y:S02]  /*5580*/  F2FP.F16.E5M2.UNPACK_B R55, R55 ;  /* 0x00000037ff37723e */ /* 0x000fe400020004ff */
[----:B------:R-:W-:Y:S02]  /*5590*/  F2FP.F16.E5M2.UNPACK_B R4, R4 ;  /* 0x00000004ff04723e */ /* 0x000fe400020004ff */
[----:B------:R-:W-:-:S02]  /*55a0*/  F2FP.F16.E5M2.UNPACK_B R5, R5 ;  /* 0x00000005ff05723e */ /* 0x000fc400020004ff */
[----:B------:R-:W-:Y:S02]  /*55b0*/  F2FP.F16.E5M2.UNPACK_B R6, R6 ;  /* 0x00000006ff06723e */ /* 0x000fe400020004ff */
[----:B------:R-:W-:Y:S01]  /*55c0*/  F2FP.F16.E5M2.UNPACK_B R7, R7 ;  /* 0x00000007ff07723e */ /* 0x000fe200020004ff */
[----:B------:R-:W-:Y:S02]  /*55d0*/  USHF.R.S32.HI UR33, URZ, 0x1f, UR32 ;  /* 0x0000001f3f217899 */ /* 0x000fe40008011420 */
[----:B------:R-:W-:Y:S02]  /*55e0*/  UIADD3 UR6, UP5, UR32, UR6, URZ ;  /* 0x0000000620067290 */ /* 0x000fe4000ffbe03f */
[----:B------:R-:W-:Y:S02]  /*55f0*/  UIADD3 UR7, UP6, UR32, UR7, URZ ;  /* 0x0000000720077290 */ /* 0x000fe4000ffde03f */
[----:B------:R-:W-:Y:S02]  /*5600*/  UIADD3 UR8, UP0, UR32, UR8, URZ ;  /* 0x0000000820087290 */ /* 0x000fe4000ff1e03f */
[----:B------:R-:W-:-:S02]  /*5610*/  UIADD3 UR9, UP1, UR32, UR9, URZ ;  /* 0x0000000920097290 */ /* 0x000fc4000ff3e03f */
[----:B------:R-:W-:Y:S01]  /*5620*/  IADD3 R125, P6, R125, UR32, RZ ;  /* 0x000000207d7d7c10 */ /* 0x000fe2000ffde0ff */
[----:B------:R-:W-:Y:S01]  /*5630*/  UIADD3 UR34, UR34, -0x1, URZ ;  /* 0xffffffff22227890 */ /* 0x000fe2000fffe03f */
[-C--:B------:R-:W-:Y:S01]  /*5640*/  HMMA.16816.F32 R24, R80, R2.reuse, R24 ;  /* 0x000000025018723c */ /* 0x080fe20000001818 */
[----:B------:R-:W-:Y:S02]  /*5650*/  UIADD3.X UR37, UR33, UR37, URZ, UP5, !UPT ;  /* 0x0000002521257290 */ /* 0x000fe4000affe43f */
[----:B------:R-:W-:Y:S02]  /*5660*/  UIADD3.X UR38, UR33, UR38, URZ, UP6, !UPT ;  /* 0x0000002621267290 */ /* 0x000fe4000b7fe43f */
[----:B------:R-:W-:Y:S01]  /*5670*/  UIADD3.X UR39, UR33, UR39, URZ, UP0, !UPT ;  /* 0x0000002721277290 */ /* 0x000fe200087fe43f */
[----:B------:R-:W-:Y:S01]  /*5680*/  HMMA.16816.F32 R16, R52, R2, R16 ;  /* 0x000000023410723c */ /* 0x000fe20000001810 */
[----:B------:R-:W-:Y:S02]  /*5690*/  UIADD3.X UR40, UR33, UR40, URZ, UP1, !UPT ;  /* 0x0000002821287290 */ /* 0x000fe40008ffe43f */
[----:B------:R-:W-:Y:S01]  /*56a0*/  IADD3.X R107, R107, UR33, RZ, P6, !PT ;  /* 0x000000216b6b7c10 */ /* 0x000fe2000b7fe4ff */
[----:B------:R-:W-:-:S02]  /*56b0*/  UIADD3 UR10, UP2, UR32, UR10, URZ ;  /* 0x0000000a200a7290 */ /* 0x000fc4000ff5e03f */
[----:B------:R-:W-:Y:S01]  /*56c0*/  UIADD3 UR11, UP3, UR32, UR11, URZ ;  /* 0x0000000b200b7290 */ /* 0x000fe2000ff7e03f */
[----:B------:R-:W-:Y:S01]  /*56d0*/  HMMA.16816.F32 R68, R4, R2, R68 ;  /* 0x000000020444723c */ /* 0x000fe20000001844 */
[----:B------:R-:W-:Y:S02]  /*56e0*/  UIADD3 UR12, UP4, UR32, UR12, URZ ;  /* 0x0000000c200c7290 */ /* 0x000fe4000ff9e03f */
[----:B------:R-:W-:Y:S02]  /*56f0*/  UIADD3 UR13, UP5, UR32, UR13, URZ ;  /* 0x0000000d200d7290 */ /* 0x000fe4000ffbe03f */
[----:B------:R-:W-:Y:S02]  /*5700*/  UIADD3 UR14, UP6, UR32, UR14, URZ ;  /* 0x0000000e200e7290 */ /* 0x000fe4000ffde03f */
[----:B------:R-:W-:Y:S01]  /*5710*/  UIADD3 UR15, UP0, UR32, UR15, URZ ;  /* 0x0000000f200f7290 */ /* 0x000fe2000ff1e03f */
[----:B------:R-:W-:Y:S01]  /*5720*/  IMAD.SHL.U32 R2, R110, 0x20, RZ ;  /* 0x000000206e027824 */ /* 0x000fe200078e00ff */
[----:B------:R-:W-:Y:S01]  /*5730*/  UIADD3 UR16, UP1, UR32, UR16, URZ ;  /* 0x0000001020107290 */ /* 0x000fe2000ff3e03f */
[----:B------:R-:W-:Y:S01]  /*5740*/  ISETP.NE.U32.AND P6, PT, RZ, UR34, PT ;  /* 0x00000022ff007c0c */ /* 0x000fe2000bfc5070 */
[----:B------:R-:W-:-:S02]  /*5750*/  UIADD3.X UR41, UR33, UR41, URZ, UP2, !UPT ;  /* 0x0000002921297290 */ /* 0x000fc400097fe43f */
[----:B------:R-:W-:Y:S01]  /*5760*/  UIADD3.X UR42, UR33, UR42, URZ, UP3, !UPT ;  /* 0x0000002a212a7290 */ /* 0x000fe20009ffe43f */
[----:B------:R-:W-:Y:S01]  /*5770*/  IADD3 R90, P0, R2, R90, RZ ;  /* 0x0000005a025a7210 */ /* 0x000fe20007f1e0ff */
[----:B------:R-:W-:Y:S02]  /*5780*/  UIADD3.X UR43, UR33, UR43, URZ, UP4, !UPT ;  /* 0x0000002b212b7290 */ /* 0x000fe4000a7fe43f */
[----:B------:R-:W-:Y:S02]  /*5790*/  UIADD3.X UR44, UR33, UR44, URZ, UP5, !UPT ;  /* 0x0000002c212c7290 */ /* 0x000fe4000affe43f */
[----:B------:R-:W-:Y:S02]  /*57a0*/  UIADD3.X UR45, UR33, UR45, URZ, UP6, !UPT ;  /* 0x0000002d212d7290 */ /* 0x000fe4000b7fe43f */
[----:B------:R-:W-:Y:S02]  /*57b0*/  UIADD3.X UR46, UR33, UR46, URZ, UP0, !UPT ;  /* 0x0000002e212e7290 */ /* 0x000fe400087fe43f */
[----:B------:R-:W-:-:S02]  /*57c0*/  UIADD3.X UR47, UR33, UR47, URZ, UP1, !UPT ;  /* 0x0000002f212f7290 */ /* 0x000fc40008ffe43f */
[----:B------:R-:W-:Y:S02]  /*57d0*/  UIADD3 UR17, UP2, UR32, UR17, URZ ;  /* 0x0000001120117290 */ /* 0x000fe4000ff5e03f */
[----:B------:R-:W-:Y:S02]  /*57e0*/  UIADD3 UR18, UP3, UR32, UR18, URZ ;  /* 0x0000001220127290 */ /* 0x000fe4000ff7e03f */
[----:B------:R-:W-:Y:S02]  /*57f0*/  UIADD3 UR19, UP4, UR32, UR19, URZ ;  /* 0x0000001320137290 */ /* 0x000fe4000ff9e03f */
[----:B------:R-:W-:Y:S02]  /*5800*/  UIADD3 UR20, UP5, UR32, UR20, URZ ;  /* 0x0000001420147290 */ /* 0x000fe4000ffbe03f */
[----:B------:R-:W-:Y:S02]  /*5810*/  UIADD3 UR21, UP6, UR32, UR21, URZ ;  /* 0x0000001520157290 */ /* 0x000fe4000ffde03f */
[----:B------:R-:W-:-:S02]  /*5820*/  UIADD3 UR22, UP0, UR32, UR22, URZ ;  /* 0x0000001620167290 */ /* 0x000fc4000ff1e03f */
[----:B------:R-:W-:Y:S01]  /*5830*/  UIADD3 UR23, UP1, UR32, UR23, URZ ;  /* 0x0000001720177290 */ /* 0x000fe2000ff3e03f */
[----:B------:R-:W-:Y:S01]  /*5840*/  LEA.HI.X.SX32 R111, R2, R111, 0x1, P0 ;  /* 0x0000006f026f7211 */ /* 0x000fe200000f0eff */
[----:B------:R-:W-:Y:S01]  /*5850*/  UIADD3.X UR48, UR33, UR48, URZ, UP2, !UPT ;  /* 0x0000003021307290 */ /* 0x000fe200097fe43f */
[----:B------:R-:W-:Y:S01]  /*5860*/  IADD3 R101, P0, R101, UR32, RZ ;  /* 0x0000002065657c10 */ /* 0x000fe2000ff1e0ff */
        /* <DEDUP_REMOVED lines=18> */
[C---:B------:R-:W-:Y:S01]  /*5990*/  HMMA.16816.F32 R56, R80.reuse, R84, R56 ;  /* 0x000000545038723c */ /* 0x040fe20000001838 */
[----:B------:R-:W-:Y:S02]  /*59a0*/  UIADD3.X UR55, UR33, UR55, URZ, UP2, !UPT ;  /* 0x0000003721377290 */ /* 0x000fe400097fe43f */
[----:B------:R-:W-:Y:S01]  /*59b0*/  IADD3.X R109, R109, UR33, RZ, P0, !PT ;  /* 0x000000216d6d7c10 */ /* 0x000fe200087fe4ff */
[----:B------:R-:W-:Y:S02]  /*59c0*/  UIADD3.X UR56, UR33, UR56, URZ, UP3, !UPT ;  /* 0x0000003821387290 */ /* 0x000fe40009ffe43f */
[----:B------:R-:W-:Y:S01]  /*59d0*/  IADD3.X R113, R113, UR33, RZ, P1, !PT ;  /* 0x0000002171717c10 */ /* 0x000fe20008ffe4ff */
[----:B------:R-:W-:Y:S01]  /*59e0*/  UIADD3.X UR57, UR33, UR57, URZ, UP4, !UPT ;  /* 0x0000003921397290 */ /* 0x000fe2000a7fe43f */
[----:B------:R-:W-:Y:S01]  /*59f0*/  HMMA.16816.F32 R8, R80, R76, R8 ;  /* 0x0000004c5008723c */ /* 0x000fe20000001808 */
[----:B------:R-:W-:-:S02]  /*5a00*/  UIADD3.X UR58, UR33, UR58, URZ, UP5, !UPT ;  /* 0x0000003a213a7290 */ /* 0x000fc4000affe43f */
[----:B------:R-:W-:Y:S01]  /*5a10*/  IADD3.X R115, R115, UR33, RZ, P2, !PT ;  /* 0x0000002173737c10 */ /* 0x000fe200097fe4ff */
[----:B------:R-:W-:Y:S02]  /*5a20*/  UIADD3.X UR59, UR33, UR59, URZ, UP6, !UPT ;  /* 0x0000003b213b7290 */ /* 0x000fe4000b7fe43f */
[----:B------:R-:W-:Y:S01]  /*5a30*/  IADD3.X R117, R117, UR33, RZ, P3, !PT ;  /* 0x0000002175757c10 */ /* 0x000fe20009ffe4ff */
[----:B------:R-:W-:Y:S01]  /*5a40*/  UIADD3.X UR60, UR33, UR60, URZ, UP0, !UPT ;  /* 0x0000003c213c7290 */ /* 0x000fe200087fe43f */
[----:B------:R-:W-:Y:S01]  /*5a50*/  HMMA.16816.F32 R28, R80, R78, R28 ;  /* 0x0000004e501c723c */ /* 0x000fe2000000181c */
[----:B------:R-:W-:Y:S02]  /*5a60*/  UIADD3.X UR61, UR33, UR61, URZ, UP1, !UPT ;  /* 0x0000003d213d7290 */ /* 0x000fe40008ffe43f */
[----:B------:R-:W-:Y:S02]  /*5a70*/  IADD3.X R119, R119, UR33, RZ, P4, !PT ;  /* 0x0000002177777c10 */ /* 0x000fe4000a7fe4ff */
[----:B------:R-:W-:Y:S01]  /*5a80*/  IADD3.X R121, R121, UR33, RZ, P5, !PT ;  /* 0x0000002179797c10 */ /* 0x000fe2000affe4ff */
[----:B------:R-:W-:Y:S01]  /*5a90*/  HMMA.16816.F32 R44, R52, R84, R44 ;  /* 0x00000054342c723c */ /* 0x000fe2000000182c */
[----:B------:R-:W-:-:S05]  /*5aa0*/  VIADD R91, R91, 0xffffffe0 ;  /* 0xffffffe05b5b7836 */ /* 0x000fca0000000000 */
[C---:B------:R-:W-:Y:S06]  /*5ab0*/  HMMA.16816.F32 R12, R52.reuse, R76, R12 ;  /* 0x0000004c340c723c */ /* 0x040fec000000180c */
[----:B------:R-:W-:Y:S06]  /*5ac0*/  HMMA.16816.F32 R48, R52, R78, R48 ;  /* 0x0000004e3430723c */ /* 0x000fec0000001830 */
[C---:B------:R-:W-:Y:S06]  /*5ad0*/  HMMA.16816.F32 R64, R4.reuse, R84, R64 ;  /* 0x000000540440723c */ /* 0x040fec0000001840 */
[C---:B------:R-:W-:Y:S06]  /*5ae0*/  HMMA.16816.F32 R72, R4.reuse, R76, R72 ;  /* 0x0000004c0448723c */ /* 0x040fec0000001848 */
[----:B------:R-:W-:Y:S01]  /*5af0*/  HMMA.16816.F32 R60, R4, R78, R60 ;  /* 0x0000004e043c723c */ /* 0x000fe2000000183c */
[----:B------:R-:W-:-:S08]  /*5b00*/  NOP ;  /* 0x0000000000007918 */ /* 0x000fd00000000000 */
[----:B------:R-:W-:-:S15]  /*5b10*/  @P6 BRA `(.L_x_1) ;  /* 0xffffffd400946947 */ /* 0x000fde000383ffff */
.L_x_0:
[----:B------:R-:W-:Y:S01]  /*5b20*/  BAR.SYNC.DEFER_BLOCKING 0x0 ;  /* 0x0000000000007b1d */ /* 0x000fe20000010000 */
[----:B0-----:R-:W-:Y:S01]  /*5b30*/  LOP3.LUT R0, R0, 0x20, RZ, 0xc0, !PT ;  /* 0x0000002000007812 */ /* 0x001fe200078ec0ff */
[----:B------:R-:W-:Y:S01]  /*5b40*/  VIADD R2, R97, 0x4 ;  /* 0x0000000461027836 */ /* 0x000fe20000000000 */
[----:B------:R-:W-:Y:S02]  /*5b50*/  F2FP.SATFINITE.E5M2.F32.PACK_AB_MERGE_C R58, R59, R58, RZ ;  /* 0x0000003a3b3a723e */ /* 0x000fe400048060ff */
[----:B------:R-:W-:Y:S01]  /*5b60*/  F2FP.SATFINITE.E5M2.F32.PACK_AB_MERGE_C R27, R27, R26, RZ ;  /* 0x0000001a1b1b723e */ /* 0x000fe200048060ff */
[----:B------:R-:W-:Y:S01]  /*5b70*/  ULDC.64 UR6, c[0x0][0x228] ;  /* 0x00008a0000067ab9 */ /* 0x000fe20000000a00 */
[----:B------:R-:W-:Y:S01]  /*5b80*/  LEA R3, R0, UR5, 0x5 ;  /* 0x0000000500037c11 */ /* 0x000fe2000f8e28ff */
[----:B------:R-:W-:Y:S01]  /*5b90*/  VIADD R0, R97, 0x1 ;  /* 0x0000000161007836 */ /* 0x000fe20000000000 */
[----:B------:R-:W-:Y:S01]  /*5ba0*/  F2FP.SATFINITE.E5M2.F32.PACK_AB_MERGE_C R56, R57, R56, RZ ;  /* 0x000000383938723e */ /* 0x000fe200048060ff */
[----:B------:R-:W-:Y:S01]  /*5bb0*/  ULDC UR4, c[0x0][0x244] ;  /* 0x0000910000047ab9 */ /* 0x000fe20000000800 */
[----:B------:R-:W-:Y:S01]  /*5bc0*/  F2FP.SATFINITE.E5M2.F32.PACK_AB_MERGE_C R25, R25, R24, RZ ;  /* 0x000000181919723e */ /* 0x000fe200048060ff */
[----:B------:R-:W-:Y:S01]  /*5bd0*/  IMAD R96, R96, 0x10, R3 ;  /* 0x0000001060607824 */ /* 0x000fe200078e0203 */
[----:B------:R-:W-:Y:S01]  /*5be0*/  F2FP.SATFINITE.E5M2.F32.PACK_AB_MERGE_C R32, R33, R32, RZ ;  /* 0x000000202120723e */ /* 0x000fe200048060ff */
[----:B------:R-:W-:Y:S01]  /*5bf0*/  VIADD R3, R97, 0x3 ;  /* 0x0000000361037836 */ /* 0x000fe20000000000 */
[----:B------:R-:W-:-:S02]  /*5c00*/  F2FP.SATFINITE.E5M2.F32.PACK_AB_MERGE_C R34, R35, R34, RZ ;  /* 0x000000222322723e */ /* 0x000fc400048060ff */
[----:B------:R-:W-:Y:S02]  /*5c10*/  F2FP.SATFINITE.E5M2.F32.PACK_AB_MERGE_C R37, R37, R36, RZ ;  /* 0x000000242525723e */ /* 0x000fe400048060ff */
[----:B------:R-:W-:Y:S02]  /*5c20*/  F2FP.SATFINITE.E5M2.F32.PACK_AB_MERGE_C R39, R39, R38, RZ ;  /* 0x000000262727723e */ /* 0x000fe400048060ff */
[----:B------:R-:W-:Y:S02]  /*5c30*/  F2FP.SATFINITE.E5M2.F32.PACK_AB_MERGE_C R46, R47, R46, RZ ;  /* 0x0000002e2f2e723e */ /* 0x000fe400048060ff */
[----:B------:R-:W-:Y:S02]  /*5c40*/  F2FP.SATFINITE.E5M2.F32.PACK_AB_MERGE_C R19, R19, R18, RZ ;  /* 0x000000121313723e */ /* 0x000fe400048060ff */
[----:B------:R-:W-:Y:S02]  /*5c50*/  F2FP.SATFINITE.E5M2.F32.PACK_AB_MERGE_C R44, R45, R44, RZ ;  /* 0x0000002c2d2c723e */ /* 0x000fe400048060ff */
[----:B------:R-:W-:-:S02]  /*5c60*/  F2FP.SATFINITE.E5M2.F32.PACK_AB_MERGE_C R17, R17, R16, RZ ;  /* 0x000000101111723e */ /* 0x000fc400048060ff */
[----:B------:R-:W-:Y:S02]  /*5c70*/  F2FP.SATFINITE.E5M2.F32.PACK_AB_MERGE_C R64, R65, R64, RZ ;  /* 0x000000404140723e */ /* 0x000fe400048060ff */
[----:B------:R-:W-:Y:S02]  /*5c80*/  F2FP.SATFINITE.E5M2.F32.PACK_AB_MERGE_C R66, R67, R66, RZ ;  /* 0x000000424342723e */ /* 0x000fe400048060ff */
[----:B------:R-:W-:Y:S02]  /*5c90*/  F2FP.SATFINITE.E5M2.F32.PACK_AB_MERGE_C R69, R69, R68, RZ ;  /* 0x000000444545723e */ /* 0x000fe400048060ff */
[----:B------:R-:W-:Y:S02]  /*5ca0*/  F2FP.SATFINITE.E5M2.F32.PACK_AB_MERGE_C R71, R71, R70, RZ ;  /* 0x000000464747723e */ /* 0x000fe400048060ff */
[----:B------:R-:W-:Y:S02]  /*5cb0*/  PRMT R57, R58, 0x5410, R27 ;  /* 0x000054103a397816 */ /* 0x000fe4000000001b */
[----:B------:R-:W-:-:S02]  /*5cc0*/  PRMT R56, R56, 0x5410, R25 ;  /* 0x0000541038387816 */ /* 0x000fc40000000019 */
[----:B------:R-:W-:Y:S02]  /*5cd0*/  PRMT R58, R32, 0x5410, R37 ;  /* 0x00005410203a7816 */ /* 0x000fe40000000025 */
[----:B------:R-:W-:Y:S02]  /*5ce0*/  PRMT R59, R34, 0x5410, R39 ;  /* 0x00005410223b7816 */ /* 0x000fe40000000027 */
[----:B------:R-:W-:Y:S02]  /*5cf0*/  PRMT R45, R46, 0x5410, R19 ;  /* 0x000054102e2d7816 */ /* 0x000fe40000000013 */
[----:B------:R-:W-:Y:S01]  /*5d00*/  PRMT R44, R44, 0x5410, R17 ;  /* 0x000054102c2c7816 */ /* 0x000fe20000000011 */
[----:B------:R-:W-:Y:S01]  /*5d10*/  STSM.16.M88.4 [R96], R56 ;  /* 0x0000003860007844 */ /* 0x000fe20000000200 */
[----:B------:R-:W-:Y:S02]  /*5d20*/  PRMT R46, R64, 0x5410, R69 ;  /* 0x00005410402e7816 */ /* 0x000fe40000000045 */
[----:B------:R-:W-:-:S02]  /*5d30*/  PRMT R47, R66, 0x5410, R71 ;  /* 0x00005410422f7816 */ /* 0x000fc40000000047 */
[----:B------:R-:W-:Y:S01]  /*5d40*/  F2FP.SATFINITE.E5M2.F32.PACK_AB_MERGE_C R8, R9, R8, RZ ;  /* 0x000000080908723e */ /* 0x000fe200048060ff */
[----:B------:R-:W-:Y:S01]  /*5d50*/  VIADD R9, R97, 0x2 ;  /* 0x0000000261097836 */ /* 0x000fe20000000000 */
[----:B------:R-:W-:Y:S01]  /*5d60*/  F2FP.SATFINITE.E5M2.F32.PACK_AB_MERGE_C R10, R11, R10, RZ ;  /* 0x0000000a0b0a723e */ /* 0x000fe200048060ff */
[----:B------:R-:W-:Y:S01]  /*5d70*/  STSM.16.M88.4 [R96+0x200], R44 ;  /* 0x0002002c60007844 */ /* 0x000fe20000000200 */
[----:B------:R-:W-:Y:S02]  /*5d80*/  F2FP.SATFINITE.E5M2.F32.PACK_AB_MERGE_C R29, R29, R28, RZ ;  /* 0x0000001c1d1d723e */ /* 0x000fe400048060ff */
[----:B------:R-:W-:Y:S02]  /*5d90*/  F2FP.SATFINITE.E5M2.F32.PACK_AB_MERGE_C R31, R31, R30, RZ ;  /* 0x0000001e1f1f723e */ /* 0x000fe400048060ff */
[----:B------:R-:W-:Y:S01]  /*5da0*/  LEA R95, R95, UR5, 0x4 ;  /* 0x000000055f5f7c11 */ /* 0x000fe2000f8e20ff */
[----:B------:R-:W-:Y:S01]  /*5db0*/  BAR.SYNC.DEFER_BLOCKING 0x0 ;  /* 0x0000000000007b1d */ /* 0x000fe20000010000 */
[----:B------:R-:W-:-:S02]  /*5dc0*/  ISETP.GE.AND P0, PT, R98, UR6, PT ;  /* 0x0000000662007c0c */ /* 0x000fc4000bf06270 */
[----:B------:R-:W-:Y:S02]  /*5dd0*/  PRMT R16, R8, 0x5410, R29 ;  /* 0x0000541008107816 */ /* 0x000fe4000000001d */
[----:B------:R-:W-:Y:S01]  /*5de0*/  ISETP.LT.AND P1, PT, R9, UR7, !P0 ;  /* 0x0000000709007c0c */ /* 0x000fe2000c721270 */
[----:B------:R-:W-:Y:S01]  /*5df0*/  ULDC UR6, c[0x0][0x248] ;  /* 0x0000920000067ab9 */ /* 0x000fe20000000800 */
[----:B------:R-:W-:Y:S02]  /*5e00*/  PRMT R17, R10, 0x5410, R31 ;  /* 0x000054100a117816 */ /* 0x000fe4000000001f */
[----:B------:R-:W-:Y:S02]  /*5e10*/  F2FP.SATFINITE.E5M2.F32.PACK_AB_MERGE_C R20, R21, R20, RZ ;  /* 0x000000141514723e */ /* 0x000fe400048060ff */
[----:B------:R-:W-:Y:S02]  /*5e20*/  F2FP.SATFINITE.E5M2.F32.PACK_AB_MERGE_C R22, R23, R22, RZ ;  /* 0x000000161716723e */ /* 0x000fe400048060ff */
[----:B------:R-:W-:-:S02]  /*5e30*/  F2FP.SATFINITE.E5M2.F32.PACK_AB_MERGE_C R41, R41, R40, RZ ;  /* 0x000000282929723e */ /* 0x000fc400048060ff */
[----:B------:R-:W-:Y:S02]  /*5e40*/  F2FP.SATFINITE.E5M2.F32.PACK_AB_MERGE_C R43, R43, R42, RZ ;  /* 0x0000002a2b2b723e */ /* 0x000fe400048060ff */
[----:B------:R-:W-:Y:S02]  /*5e50*/  F2FP.SATFINITE.E5M2.F32.PACK_AB_MERGE_C R12, R13, R12, RZ ;  /* 0x0000000c0d0c723e */ /* 0x000fe400048060ff */
[----:B------:R-:W-:Y:S02]  /*5e60*/  F2FP.SATFINITE.E5M2.F32.PACK_AB_MERGE_C R14, R15, R14, RZ ;  /* 0x0000000e0f0e723e */ /* 0x000fe400048060ff */
[----:B------:R-:W-:Y:S02]  /*5e70*/  F2FP.SATFINITE.E5M2.F32.PACK_AB_MERGE_C R49, R49, R48, RZ ;  /* 0x000000303131723e */ /* 0x000fe400048060ff */
[----:B------:R-:W-:Y:S01]  /*5e80*/  F2FP.SATFINITE.E5M2.F32.PACK_AB_MERGE_C R51, R51, R50, RZ ;  /* 0x000000323333723e */ /* 0x000fe200048060ff */
[----:B------:R-:W0:Y:S01]  /*5e90*/  LDS.128 R4, [R95] ;  /* 0x000000005f047984 */ /* 0x000e220000000c00 */
[----:B------:R-:W-:-:S02]  /*5ea0*/  F2FP.SATFINITE.E5M2.F32.PACK_AB_MERGE_C R72, R73, R72, RZ ;  /* 0x000000484948723e */ /* 0x000fc400048060ff */
[----:B------:R-:W-:Y:S01]  /*5eb0*/  F2FP.SATFINITE.E5M2.F32.PACK_AB_MERGE_C R74, R75, R74, RZ ;  /* 0x0000004a4b4a723e */ /* 0x000fe200048060ff */
[----:B------:R-:W1:Y:S01]  /*5ec0*/  LDS.128 R8, [R95+0x400] ;  /* 0x000400005f087984 */ /* 0x000e620000000c00 */
[----:B------:R-:W-:Y:S02]  /*5ed0*/  F2FP.SATFINITE.E5M2.F32.PACK_AB_MERGE_C R61, R61, R60, RZ ;  /* 0x0000003c3d3d723e */ /* 0x000fe400048060ff */
[----:B------:R-:W-:Y:S02]  /*5ee0*/  F2FP.SATFINITE.E5M2.F32.PACK_AB_MERGE_C R63, R63, R62, RZ ;  /* 0x0000003e3f3f723e */ /* 0x000fe400048060ff */
[----:B------:R-:W-:Y:S02]  /*5ef0*/  PRMT R18, R20, 0x5410, R41 ;  /* 0x0000541014127816 */ /* 0x000fe40000000029 */
[----:B------:R-:W-:Y:S01]  /*5f00*/  PRMT R19, R22, 0x5410, R43 ;  /* 0x0000541016137816 */ /* 0x000fe2000000002b */
[----:B------:R-:W-:Y:S01]  /*5f10*/  BAR.SYNC.DEFER_BLOCKING 0x0 ;  /* 0x0000000000007b1d */ /* 0x000fe20000010000 */
[----:B------:R-:W-:Y:S01]  /*5f20*/  ISETP.LT.AND P5, PT, R0, UR7, !P0 ;  /* 0x0000000700007c0c */ /* 0x000fe2000c7a1270 */
[----:B------:R-:W-:Y:S01]  /*5f30*/  IMAD R0, R98, UR4, RZ ;  /* 0x0000000462007c24 */ /* 0x000fe2000f8e02ff */
[----:B------:R-:W-:-:S02]  /*5f40*/  PRMT R28, R12, 0x5410, R49 ;  /* 0x000054100c1c7816 */ /* 0x000fc40000000031 */
[----:B------:R-:W-:Y:S01]  /*5f50*/  PRMT R29, R14, 0x5410, R51 ;  /* 0x000054100e1d7816 */ /* 0x000fe20000000033 */
[----:B------:R-:W-:Y:S01]  /*5f60*/  ULDC.64 UR4, c[0x0][0x220] ;  /* 0x0000880000047ab9 */ /* 0x000fe20000000a00 */
[----:B------:R-:W-:Y:S02]  /*5f70*/  PRMT R30, R72, 0x5410, R61 ;  /* 0x00005410481e7816 */ /* 0x000fe4000000003d */
[----:B------:R-:W-:Y:S02]  /*5f80*/  PRMT R31, R74, 0x5410, R63 ;  /* 0x000054104a1f7816 */ /* 0x000fe4000000003f */
[----:B------:R-:W-:Y:S01]  /*5f90*/  ISETP.LT.AND P4, PT, R3, UR7, !P0 ;  /* 0x0000000703007c0c */ /* 0x000fe2000c781270 */
[----:B------:R-:W-:Y:S01]  /*5fa0*/  IMAD R3, R97, UR6, RZ ;  /* 0x0000000661037c24 */ /* 0x000fe2000f8e02ff */
[----:B------:R-:W-:Y:S02]  /*5fb0*/  ISETP.LT.AND P3, PT, R2, UR7, !P0 ;  /* 0x0000000702007c0c */ /* 0x000fe4000c761270 */
[----:B------:R-:W-:Y:S01]  /*5fc0*/  IADD3 R2, P6, R0, UR4, RZ ;  /* 0x0000000400027c10 */ /* 0x000fe2000ffde0ff */
[----:B------:R-:W-:Y:S01]  /*5fd0*/  VIADD R15, R3, UR6 ;  /* 0x00000006030f7c36 */ /* 0x000fe20008000000 */
[----:B------:R-:W-:-:S02]  /*5fe0*/  ISETP.LT.AND P2, PT, R97, UR7, !P0 ;  /* 0x0000000761007c0c */ /* 0x000fc4000c741270 */
[----:B------:R-:W-:Y:S02]  /*5ff0*/  LEA.HI.X.SX32 R0, R0, UR5, 0x1, P6 ;  /* 0x0000000500007c11 */ /* 0x000fe4000b0f0eff */
[C---:B------:R-:W-:Y:S01]  /*6000*/  IADD3 R12, P6, R3.reuse, R2, RZ ;  /* 0x00000002030c7210 */ /* 0x040fe20007fde0ff */
[----:B------:R2:W-:Y:S03]  /*6010*/  STSM.16.M88.4 [R96], R16 ;  /* 0x0000001060007844 */ /* 0x0005e60000000200 */
[----:B------:R-:W-:Y:S01]  /*6020*/  LEA.HI.X.SX32 R13, R3, R0, 0x1, P6 ;  /* 0x00000000030d7211 */ /* 0x000fe200030f0eff */
[----:B------:R-:W-:Y:S01]  /*6030*/  VIADD R3, R97, 0x5 ;  /* 0x0000000561037836 */ /* 0x000fe20000000000 */
[----:B------:R-:W-:Y:S01]  /*6040*/  IADD3 R14, P6, R15, R2, RZ ;  /* 0x000000020f0e7210 */ /* 0x000fe20007fde0ff */
[----:B------:R1:W-:Y:S01]  /*6050*/  STSM.16.M88.4 [R96+0x200], R28 ;  /* 0x0002001c60007844 */ /* 0x0003e20000000200 */
[----:B0-----:R-:W-:-:S02]  /*6060*/  PRMT R21, R4, 0x7770, RZ ;  /* 0x0000777004157816 */ /* 0x001fc400000000ff */
[----:B------:R-:W-:Y:S01]  /*6070*/  PRMT R25, R4, 0x7771, RZ ;  /* 0x0000777104197816 */ /* 0x000fe200000000ff */
[----:B------:R-:W-:Y:S01]  /*6080*/  BAR.SYNC.DEFER_BLOCKING 0x0 ;  /* 0x0000000000007b1d */ /* 0x000fe20000010000 */
[----:B------:R-:W-:Y:S02]  /*6090*/  PRMT R23, R5, 0x7770, RZ ;  /* 0x0000777005177816 */ /* 0x000fe400000000ff */
[----:B------:R-:W-:Y:S01]  /*60a0*/  PRMT R27, R6, 0x7770, RZ ;  /* 0x00007770061b7816 */ /* 0x000fe200000000ff */
[C---:B--2---:R-:W-:Y:S01]  /*60b0*/  VIADD R19, R15.reuse, UR6 ;  /* 0x000000060f137c36 */ /* 0x044fe20008000000 */
[----:B------:R-:W-:Y:S02]  /*60c0*/  LEA.HI.X.SX32 R15, R15, R0, 0x1, P6 ;  /* 0x000000000f0f7211 */ /* 0x000fe400030f0eff */
[----:B-1----:R-:W-:Y:S02]  /*60d0*/  PRMT R29, R8, 0x7770, RZ ;  /* 0x00007770081d7816 */ /* 0x002fe400000000ff */
[----:B------:R-:W-:-:S04]  /*60e0*/  IADD3 R16, P6, R19, R2, RZ ;  /* 0x0000000213107210 */ /* 0x000fc80007fde0ff */
[C---:B------:R-:W-:Y:S01]  /*60f0*/  LEA.HI.X.SX32 R17, R19.reuse, R0, 0x1, P6 ;  /* 0x0000000013117211 */ /* 0x040fe200030f0eff */
[----:B------:R-:W-:Y:S01]  /*6100*/  VIADD R19, R19, UR6 ;  /* 0x0000000613137c36 */ /* 0x000fe20008000000 */
[----:B------:R0:W-:Y:S01]  /*6110*/  @P2 STG.E.U8 desc[UR30][R12.64], R21 ;  /* 0x000000150c002986 */ /* 0x0001e2000c10111e */
[----:B------:R-:W-:Y:S01]  /*6120*/  ISETP.LT.AND P2, PT, R3, UR7, !P0 ;  /* 0x0000000703007c0c */ /* 0x000fe2000c741270 */
[----:B------:R-:W-:Y:S02]  /*6130*/  VIADD R3, R97, 0x6 ;  /* 0x0000000661037836 */ /* 0x000fe40000000000 */
[----:B------:R1:W-:Y:S03]  /*6140*/  @P5 STG.E.U8 desc[UR30][R14.64], R25 ;  /* 0x000000190e005986 */ /* 0x0003e6000c10111e */
[----:B------:R-:W-:Y:S01]  /*6150*/  ISETP.LT.AND P5, PT, R3, UR7, !P0 ;  /* 0x0000000703007c0c */ /* 0x000fe2000c7a1270 */
[----:B------:R2:W-:Y:S01]  /*6160*/  @P1 STG.E.U8 desc[UR30][R16.64], R23 ;  /* 0x0000001710001986 */ /* 0x0005e2000c10111e */
[----:B------:R-:W-:Y:S01]  /*6170*/  VIADD R3, R97, 0x7 ;  /* 0x0000000761037836 */ /* 0x000fe20000000000 */
[C---:B0-----:R-:W-:Y:S01]  /*6180*/  IADD3 R12, P6, R19.reuse, R2, RZ ;  /* 0x00000002130c7210 */ /* 0x041fe20007fde0ff */
[----:B------:R-:W-:-:S03]  /*6190*/  VIADD R21, R19, UR6 ;  /* 0x0000000613157c36 */ /* 0x000fc60008000000 */
[----:B------:R-:W-:Y:S01]  /*61a0*/  ISETP.LT.AND P1, PT, R3, UR7, !P0 ;  /* 0x0000000703007c0c */ /* 0x000fe2000c721270 */
[----:B------:R-:W-:Y:S01]  /*61b0*/  VIADD R3, R97, 0x8 ;  /* 0x0000000861037836 */ /* 0x000fe20000000000 */
[----:B------:R-:W-:Y:S01]  /*61c0*/  LEA.HI.X.SX32 R13, R19, R0, 0x1, P6 ;  /* 0x00000000130d7211 */ /* 0x000fe200030f0eff */
[C---:B------:R-:W-:Y:S01]  /*61d0*/  VIADD R19, R21.reuse, UR6 ;  /* 0x0000000615137c36 */ /* 0x040fe20008000000 */
[----:B-1----:R-:W-:Y:S02]  /*61e0*/  IADD3 R14, P6, R21, R2, RZ ;  /* 0x00000002150e7210 */ /* 0x002fe40007fde0ff */
[----:B------:R-:W-:Y:S02]  /*61f0*/  PRMT R25, R5, 0x7771, RZ ;  /* 0x0000777105197816 */ /* 0x000fe400000000ff */
[----:B------:R-:W-:Y:S01]  /*6200*/  LEA.HI.X.SX32 R15, R21, R0, 0x1, P6 ;  /* 0x00000000150f7211 */ /* 0x000fe200030f0eff */
[C---:B------:R-:W-:Y:S01]  /*6210*/  VIADD R21, R19.reuse, UR6 ;  /* 0x0000000613157c36 */ /* 0x040fe20008000000 */
[----:B--2---:R-:W-:Y:S01]  /*6220*/  IADD3 R16, P6, R19, R2, RZ ;  /* 0x0000000213107210 */ /* 0x004fe20007fde0ff */
[----:B------:R0:W-:Y:S01]  /*6230*/  @P4 STG.E.U8 desc[UR30][R12.64], R25 ;  /* 0x000000190c004986 */ /* 0x0001e2000c10111e */
[----:B------:R-:W-:-:S02]  /*6240*/  PRMT R23, R6, 0x7771, RZ ;  /* 0x0000777106177816 */ /* 0x000fc400000000ff */
[----:B------:R-:W-:Y:S01]  /*6250*/  LEA.HI.X.SX32 R17, R19, R0, 0x1, P6 ;  /* 0x0000000013117211 */ /* 0x000fe200030f0eff */
[----:B------:R1:W-:Y:S01]  /*6260*/  @P3 STG.E.U8 desc[UR30][R14.64], R27 ;  /* 0x0000001b0e003986 */ /* 0x0003e2000c10111e */
[----:B------:R-:W-:Y:S02]  /*6270*/  IADD3 R18, P6, R21, R2, RZ ;  /* 0x0000000215127210 */ /* 0x000fe40007fde0ff */
[----:B------:R-:W-:Y:S01]  /*6280*/  ISETP.LT.AND P4, PT, R3, UR7, !P0 ;  /* 0x0000000703007c0c */ /* 0x000fe2000c781270 */
[----:B------:R2:W-:Y:S01]  /*6290*/  @P2 STG.E.U8 desc[UR30][R16.64], R23 ;  /* 0x0000001710002986 */ /* 0x0005e2000c10111e */
[C---:B------:R-:W-:Y:S01]  /*62a0*/  LEA.HI.X.SX32 R19, R21.reuse, R0, 0x1, P6 ;  /* 0x0000000015137211 */ /* 0x040fe200030f0eff */
[----:B------:R-:W-:Y:S02]  /*62b0*/  VIADD R21, R21, UR6 ;  /* 0x0000000615157c36 */ /* 0x000fe40008000000 */
[----:B------:R-:W-:Y:S01]  /*62c0*/  VIADD R3, R97, 0x9 ;  /* 0x0000000961037836 */ /* 0x000fe20000000000 */
[----:B0-----:R-:W-:-:S02]  /*62d0*/  PRMT R25, R7, 0x7770, RZ ;  /* 0x0000777007197816 */ /* 0x001fc400000000ff */
[C---:B------:R-:W-:Y:S01]  /*62e0*/  IADD3 R12, P6, R21.reuse, R2, RZ ;  /* 0x00000002150c7210 */ /* 0x040fe20007fde0ff */
[----:B-1----:R-:W-:Y:S01]  /*62f0*/  VIADD R15, R21, UR6 ;  /* 0x00000006150f7c36 */ /* 0x002fe20008000000 */
[----:B------:R-:W-:Y:S01]  /*6300*/  ISETP.LT.AND P3, PT, R3, UR7, !P0 ;  /* 0x0000000703007c0c */ /* 0x000fe2000c761270 */
[----:B------:R-:W-:Y:S01]  /*6310*/  VIADD R3, R97, 0xa ;  /* 0x0000000a61037836 */ /* 0x000fe20000000000 */
[----:B------:R-:W-:Y:S01]  /*6320*/  LEA.HI.X.SX32 R13, R21, R0, 0x1, P6 ;  /* 0x00000000150d7211 */ /* 0x000fe200030f0eff */
[C---:B--2---:R-:W-:Y:S01]  /*6330*/  VIADD R17, R15.reuse, UR6 ;  /* 0x000000060f117c36 */ /* 0x044fe20008000000 */
[----:B------:R-:W-:Y:S01]  /*6340*/  IADD3 R14, P6, R15, R2, RZ ;  /* 0x000000020f0e7210 */ /* 0x000fe20007fde0ff */
[----:B------:R0:W-:Y:S01]  /*6350*/  @P5 STG.E.U8 desc[UR30][R18.64], R25 ;  /* 0x0000001912005986 */ /* 0x0001e2000c10111e */
[----:B------:R-:W-:Y:S01]  /*6360*/  ISETP.LT.AND P2, PT, R3, UR7, !P0 ;  /* 0x0000000703007c0c */ /* 0x000fe2000c741270 */
[----:B------:R-:W-:Y:S01]  /*6370*/  VIADD R21, R17, UR6 ;  /* 0x0000000611157c36 */ /* 0x000fe20008000000 */
[----:B------:R-:W-:Y:S01]  /*6380*/  LEA.HI.X.SX32 R15, R15, R0, 0x1, P6 ;  /* 0x000000000f0f7211 */ /* 0x000fe200030f0eff */
[----:B------:R-:W-:Y:S01]  /*6390*/  VIADD R3, R97, 0xb ;  /* 0x0000000b61037836 */ /* 0x000fe20000000000 */
[----:B------:R-:W-:-:S02]  /*63a0*/  IADD3 R16, P6, R17, R2, RZ ;  /* 0x0000000211107210 */ /* 0x000fc40007fde0ff */
[----:B------:R-:W-:Y:S02]  /*63b0*/  PRMT R23, R7, 0x7771, RZ ;  /* 0x0000777107177816 */ /* 0x000fe400000000ff */
[----:B------:R-:W-:Y:S02]  /*63c0*/  LEA.HI.X.SX32 R17, R17, R0, 0x1, P6 ;  /* 0x0000000011117211 */ /* 0x000fe400030f0eff */
[----:B------:R-:W-:Y:S01]  /*63d0*/  ISETP.LT.AND P5, PT, R3, UR7, !P0 ;  /* 0x0000000703007c0c */ /* 0x000fe2000c7a1270 */
[----:B------:R-:W-:Y:S01]  /*63e0*/  VIADD R3, R97, 0xc ;  /* 0x0000000c61037836 */ /* 0x000fe20000000000 */
[C---:B0-----:R-:W-:Y:S01]  /*63f0*/  IADD3 R18, P6, R21.reuse, R2, RZ ;  /* 0x0000000215127210 */ /* 0x041fe20007fde0ff */
[----:B------:R0:W-:Y:S01]  /*6400*/  @P1 STG.E.U8 desc[UR30][R12.64], R23 ;  /* 0x000000170c001986 */ /* 0x0001e2000c10111e */
[----:B------:R-:W-:Y:S02]  /*6410*/  PRMT R27, R8, 0x7771, RZ ;  /* 0x00007771081b7816 */ /* 0x000fe400000000ff */
[C---:B------:R-:W-:Y:S01]  /*6420*/  LEA.HI.X.SX32 R19, R21.reuse, R0, 0x1, P6 ;  /* 0x0000000015137211 */ /* 0x040fe200030f0eff */
[----:B------:R-:W-:Y:S01]  /*6430*/  VIADD R21, R21, UR6 ;  /* 0x0000000615157c36 */ /* 0x000fe20008000000 */
[----:B------:R1:W-:Y:S01]  /*6440*/  @P4 STG.E.U8 desc[UR30][R14.64], R29 ;  /* 0x0000001d0e004986 */ /* 0x0003e2000c10111e */
[----:B------:R-:W-:Y:S01]  /*6450*/  ISETP.LT.AND P1, PT, R3, UR7, !P0 ;  /* 0x0000000703007c0c */ /* 0x000fe2000c721270 */
[----:B------:R-:W-:Y:S01]  /*6460*/  VIADD R3, R97, 0xd ;  /* 0x0000000d61037836 */ /* 0x000fe20000000000 */
[----:B------:R-:W-:Y:S01]  /*6470*/  PRMT R25, R9, 0x7770, RZ ;  /* 0x0000777009197816 */ /* 0x000fe200000000ff */
[----:B------:R2:W-:Y:S01]  /*6480*/  @P3 STG.E.U8 desc[UR30][R16.64], R27 ;  /* 0x0000001b10003986 */ /* 0x0005e2000c10111e */
[----:B0-----:R-:W-:-:S03]  /*6490*/  IADD3 R12, P6, R21, R2, RZ ;  /* 0x00000002150c7210 */ /* 0x001fc60007fde0ff */
[----:B------:R0:W-:Y:S01]  /*64a0*/  @P2 STG.E.U8 desc[UR30][R18.64], R25 ;  /* 0x0000001912002986 */ /* 0x0001e2000c10111e */
[----:B------:R-:W-:Y:S01]  /*64b0*/  ISETP.LT.AND P4, PT, R3, UR7, !P0 ;  /* 0x0000000703007c0c */ /* 0x000fe2000c781270 */
[----:B------:R-:W-:Y:S01]  /*64c0*/  VIADD R3, R97, 0xe ;  /* 0x0000000e61037836 */ /* 0x000fe20000000000 */
[C---:B------:R-:W-:Y:S01]  /*64d0*/  LEA.HI.X.SX32 R13, R21.reuse, R0, 0x1, P6 ;  /* 0x00000000150d7211 */ /* 0x040fe200030f0eff */
[----:B-1----:R-:W-:Y:S01]  /*64e0*/  VIADD R15, R21, UR6 ;  /* 0x00000006150f7c36 */ /* 0x002fe20008000000 */
[----:B------:R-:W-:Y:S02]  /*64f0*/  PRMT R23, R9, 0x7771, RZ ;  /* 0x0000777109177816 */ /* 0x000fe400000000ff */
[----:B------:R-:W-:Y:S01]  /*6500*/  ISETP.LT.AND P3, PT, R3, UR7, !P0 ;  /* 0x0000000703007c0c */ /* 0x000fe2000c761270 */
[C---:B--2---:R-:W-:Y:S01]  /*6510*/  VIADD R17, R15.reuse, UR6 ;  /* 0x000000060f117c36 */ /* 0x044fe20008000000 */
[----:B------:R-:W-:Y:S01]  /*6520*/  IADD3 R14, P6, R15, R2, RZ ;  /* 0x000000020f0e7210 */ /* 0x000fe20007fde0ff */
[----:B------:R-:W-:Y:S01]  /*6530*/  VIADD R3, R97, 0xf ;  /* 0x0000000f61037836 */ /* 0x000fe20000000000 */
[----:B------:R-:W-:Y:S01]  /*6540*/  PRMT R27, R10, 0x7770, RZ ;  /* 0x000077700a1b7816 */ /* 0x000fe200000000ff */
[----:B------:R-:W-:Y:S01]  /*6550*/  VIADD R21, R17, UR6 ;  /* 0x0000000611157c36 */ /* 0x000fe20008000000 */
[----:B------:R-:W-:Y:S01]  /*6560*/  LEA.HI.X.SX32 R15, R15, R0, 0x1, P6 ;  /* 0x000000000f0f7211 */ /* 0x000fe200030f0eff */
[----:B------:R1:W-:Y:S01]  /*6570*/  @P5 STG.E.U8 desc[UR30][R12.64], R23 ;  /* 0x000000170c005986 */ /* 0x0003e2000c10111e */
[----:B------:R-:W-:-:S02]  /*6580*/  IADD3 R16, P6, R17, R2, RZ ;  /* 0x0000000211107210 */ /* 0x000fc40007fde0ff */
[----:B------:R-:W-:Y:S01]  /*6590*/  ISETP.LT.AND P2, PT, R3, UR7, !P0 ;  /* 0x0000000703007c0c */ /* 0x000fe2000c741270 */
[----:B------:R-:W-:Y:S01]  /*65a0*/  VIADD R3, R97, 0x10 ;  /* 0x0000001061037836 */ /* 0x000fe20000000000 */
[----:B------:R-:W-:Y:S01]  /*65b0*/  LEA.HI.X.SX32 R17, R17, R0, 0x1, P6 ;  /* 0x0000000011117211 */ /* 0x000fe200030f0eff */
[----:B------:R2:W-:Y:S01]  /*65c0*/  @P1 STG.E.U8 desc[UR30][R14.64], R27 ;  /* 0x0000001b0e001986 */ /* 0x0005e2000c10111e */
[C---:B0-----:R-:W-:Y:S02]  /*65d0*/  IADD3 R18, P6, R21.reuse, R2, RZ ;  /* 0x0000000215127210 */ /* 0x041fe40007fde0ff */
[----:B------:R-:W-:Y:S02]  /*65e0*/  PRMT R25, R10, 0x7771, RZ ;  /* 0x000077710a197816 */ /* 0x000fe400000000ff */
[C---:B------:R-:W-:Y:S01]  /*65f0*/  LEA.HI.X.SX32 R19, R21.reuse, R0, 0x1, P6 ;  /* 0x0000000015137211 */ /* 0x040fe200030f0eff */
[----:B------:R-:W-:Y:S01]  /*6600*/  VIADD R21, R21, UR6 ;  /* 0x0000000615157c36 */ /* 0x000fe20008000000 */
[----:B------:R-:W-:Y:S01]  /*6610*/  ISETP.LT.AND P5, PT, R3, UR7, !P0 ;  /* 0x0000000703007c0c */ /* 0x000fe2000c7a1270 */
[----:B------:R-:W-:Y:S01]  /*6620*/  VIADD R3, R97, 0x11 ;  /* 0x0000001161037836 */ /* 0x000fe20000000000 */
[----:B------:R0:W-:Y:S01]  /*6630*/  @P4 STG.E.U8 desc[UR30][R16.64], R25 ;  /* 0x0000001910004986 */ /* 0x0001e2000c10111e */
[----:B-1----:R-:W-:-:S02]  /*6640*/  PRMT R23, R11, 0x7770, RZ ;  /* 0x000077700b177816 */ /* 0x002fc400000000ff */
[C---:B------:R-:W-:Y:S01]  /*6650*/  IADD3 R12, P6, R21.reuse, R2, RZ ;  /* 0x00000002150c7210 */ /* 0x040fe20007fde0ff */
[----:B--2---:R-:W-:Y:S01]  /*6660*/  VIADD R15, R21, UR6 ;  /* 0x00000006150f7c36 */ /* 0x004fe20008000000 */
[----:B------:R-:W-:Y:S01]  /*6670*/  ISETP.LT.AND P1, PT, R3, UR7, !P0 ;  /* 0x0000000703007c0c */ /* 0x000fe2000c721270 */
[----:B------:R-:W-:Y:S01]  /*6680*/  VIADD R3, R97, 0x12 ;  /* 0x0000001261037836 */ /* 0x000fe20000000000 */
[----:B------:R-:W-:Y:S01]  /*6690*/  LEA.HI.X.SX32 R13, R21, R0, 0x1, P6 ;  /* 0x00000000150d7211 */ /* 0x000fe200030f0eff */
[----:B------:R1:W-:Y:S01]  /*66a0*/  @P3 STG.E.U8 desc[UR30][R18.64], R23 ;  /* 0x0000001712003986 */ /* 0x0003e2000c10111e */
[----:B------:R-:W-:Y:S02]  /*66b0*/  IADD3 R14, P6, R15, R2, RZ ;  /* 0x000000020f0e7210 */ /* 0x000fe40007fde0ff */
[----:B------:R-:W-:Y:S01]  /*66c0*/  ISETP.LT.AND P4, PT, R3, UR7, !P0 ;  /* 0x0000000703007c0c */ /* 0x000fe2000c781270 */
[C---:B0-----:R-:W-:Y:S01]  /*66d0*/  VIADD R17, R15.reuse, UR6 ;  /* 0x000000060f117c36 */ /* 0x041fe20008000000 */
[----:B------:R-:W-:Y:S01]  /*66e0*/  LEA.HI.X.SX32 R15, R15, R0, 0x1, P6 ;  /* 0x000000000f0f7211 */ /* 0x000fe200030f0eff */
[----:B------:R-:W-:Y:S01]  /*66f0*/  VIADD R3, R97, 0x13 ;  /* 0x0000001361037836 */ /* 0x000fe20000000000 */
[----:B------:R-:W-:Y:S01]  /*6700*/  PRMT R25, R11, 0x7771, RZ ;  /* 0x000077710b197816 */ /* 0x000fe200000000ff */
[C---:B------:R-:W-:Y:S01]  /*6710*/  VIADD R21, R17.reuse, UR6 ;  /* 0x0000000611157c36 */ /* 0x040fe20008000000 */
[----:B------:R-:W-:-:S02]  /*6720*/  IADD3 R16, P6, R17, R2, RZ ;  /* 0x0000000211107210 */ /* 0x000fc40007fde0ff */
[C---:B------:R-:W-:Y:S01]  /*6730*/  PRMT R27, R4.reuse, 0x7772, RZ ;  /* 0x00007772041b7816 */ /* 0x040fe200000000ff */
[----:B------:R0:W-:Y:S01]  /*6740*/  @P2 STG.E.U8 desc[UR30][R12.64], R25 ;  /* 0x000000190c002986 */ /* 0x0001e2000c10111e */
[----:B------:R-:W-:Y:S02]  /*6750*/  LEA.HI.X.SX32 R17, R17, R0, 0x1, P6 ;  /* 0x0000000011117211 */ /* 0x000fe400030f0eff */
[----:B-1----:R-:W-:Y:S01]  /*6760*/  IADD3 R18, P6, R21, R2, RZ ;  /* 0x0000000215127210 */ /* 0x002fe20007fde0ff */
[----:B------:R1:W-:Y:S01]  /*6770*/  @P5 STG.E.U8 desc[UR30][R14.64], R27 ;  /* 0x0000001b0e005986 */ /* 0x0003e2000c10111e */
[----:B------:R-:W-:Y:S01]  /*6780*/  ISETP.LT.AND P3, PT, R3, UR7, !P0 ;  /* 0x0000000703007c0c */ /* 0x000fe2000c761270 */
[----:B------:R-:W-:Y:S01]  /*6790*/  VIADD R3, R97, 0x14 ;  /* 0x0000001461037836 */ /* 0x000fe20000000000 */
[C---:B------:R-:W-:Y:S01]  /*67a0*/  LEA.HI.X.SX32 R19, R21.reuse, R0, 0x1, P6 ;  /* 0x0000000015137211 */ /* 0x040fe200030f0eff */
[----:B------:R-:W-:Y:S01]  /*67b0*/  VIADD R21, R21, UR6 ;  /* 0x0000000615157c36 */ /* 0x000fe20008000000 */
[----:B------:R-:W-:-:S02]  /*67c0*/  PRMT R23, R4, 0x7773, RZ ;  /* 0x0000777304177816 */ /* 0x000fc400000000ff */
[----:B------:R-:W-:Y:S01]  /*67d0*/  ISETP.LT.AND P2, PT, R3, UR7, !P0 ;  /* 0x0000000703007c0c */ /* 0x000fe2000c741270 */
[----:B------:R-:W-:Y:S01]  /*67e0*/  VIADD R3, R97, 0x15 ;  /* 0x0000001561037836 */ /* 0x000fe20000000000 */
[----:B0-----:R-:W-:Y:S01]  /*67f0*/  IADD3 R12, P6, R21, R2, RZ ;  /* 0x00000002150c7210 */ /* 0x001fe20007fde0ff */
[----:B------:R0:W-:Y:S01]  /*6800*/  @P1 STG.E.U8 desc[UR30][R16.64], R23 ;  /* 0x0000001710001986 */ /* 0x0001e2000c10111e */
[----:B------:R-:W-:Y:S01]  /*6810*/  PRMT R25, R5, 0x7772, RZ ;  /* 0x0000777205197816 */ /* 0x000fe200000000ff */
[C---:B-1----:R-:W-:Y:S01]  /*6820*/  VIADD R15, R21.reuse, UR6 ;  /* 0x00000006150f7c36 */ /* 0x042fe20008000000 */
[----:B------:R-:W-:Y:S02]  /*6830*/  LEA.HI.X.SX32 R13, R21, R0, 0x1, P6 ;  /* 0x00000000150d7211 */ /* 0x000fe400030f0eff */
[----:B------:R-:W-:Y:S01]  /*6840*/  ISETP.LT.AND P5, PT, R3, UR7, !P0 ;  /* 0x0000000703007c0c */ /* 0x000fe2000c7a1270 */
[----:B------:R-:W-:Y:S01]  /*6850*/  VIADD R3, R97, 0x16 ;  /* 0x0000001661037836 */ /* 0x000fe20000000000 */
[----:B------:R-:W-:Y:S01]  /*6860*/  IADD3 R4, P6, R15, R2, RZ ;  /* 0x000000020f047210 */ /* 0x000fe20007fde0ff */
[----:B------:R1:W-:Y:S01]  /*6870*/  @P4 STG.E.U8 desc[UR30][R18.64], R25 ;  /* 0x0000001912004986 */ /* 0x0003e2000c10111e */
[----:B------:R-:W-:-:S02]  /*6880*/  PRMT R21, R6, 0x7772, RZ ;  /* 0x0000777206157816 */ /* 0x000fc400000000ff */
[----:B------:R-:W-:Y:S01]  /*6890*/  ISETP.LT.AND P1, PT, R3, UR7, !P0 ;  /* 0x0000000703007c0c */ /* 0x000fe2000c721270 */
[----:B0-----:R-:W-:Y:S01]  /*68a0*/  VIADD R17, R15, UR6 ;  /* 0x000000060f117c36 */ /* 0x001fe20008000000 */
[----:B------:R-:W-:Y:S01]  /*68b0*/  PRMT R23, R5, 0x7773, RZ ;  /* 0x0000777305177816 */ /* 0x000fe200000000ff */
[----:B------:R-:W-:Y:S01]  /*68c0*/  VIADD R3, R97, 0x17 ;  /* 0x0000001761037836 */ /* 0x000fe20000000000 */
[----:B------:R-:W-:Y:S02]  /*68d0*/  LEA.HI.X.SX32 R5, R15, R0, 0x1, P6 ;  /* 0x000000000f057211 */ /* 0x000fe400030f0eff */
[----:B------:R-:W-:Y:S01]  /*68e0*/  IADD3 R14, P6, R17, R2, RZ ;  /* 0x00000002110e7210 */ /* 0x000fe20007fde0ff */
[----:B------:R0:W-:Y:S01]  /*68f0*/  @P3 STG.E.U8 desc[UR30][R12.64], R23 ;  /* 0x000000170c003986 */ /* 0x0001e2000c10111e */
[----:B------:R-:W-:Y:S01]  /*6900*/  ISETP.LT.AND P4, PT, R3, UR7, !P0 ;  /* 0x0000000703007c0c */ /* 0x000fe2000c781270 */
[C---:B-1----:R-:W-:Y:S01]  /*6910*/  VIADD R19, R17.reuse, UR6 ;  /* 0x0000000611137c36 */ /* 0x042fe20008000000 */
[----:B------:R-:W-:Y:S01]  /*6920*/  LEA.HI.X.SX32 R15, R17, R0, 0x1, P6 ;  /* 0x00000000110f7211 */ /* 0x000fe200030f0eff */
[----:B------:R-:W-:Y:S01]  /*6930*/  VIADD R3, R97, 0x18 ;  /* 0x0000001861037836 */ /* 0x000fe20000000000 */
[----:B------:R-:W-:Y:S01]  /*6940*/  PRMT R25, R6, 0x7773, RZ ;  /* 0x0000777306197816 */ /* 0x000fe200000000ff */
[----:B------:R1:W-:Y:S01]  /*6950*/  @P2 STG.E.U8 desc[UR30][R4.64], R21 ;  /* 0x0000001504002986 */ /* 0x0003e2000c10111e */
[----:B------:R-:W-:-:S02]  /*6960*/  IADD3 R16, P6, R19, R2, RZ ;  /* 0x0000000213107210 */ /* 0x000fc40007fde0ff */
[----:B------:R-:W-:Y:S01]  /*6970*/  ISETP.LT.AND P3, PT, R3, UR7, !P0 ;  /* 0x0000000703007c0c */ /* 0x000fe2000c761270 */
[----:B------:R2:W-:Y:S01]  /*6980*/  @P5 STG.E.U8 desc[UR30][R14.64], R25 ;  /* 0x000000190e005986 */ /* 0x0005e2000c10111e */
[C---:B------:R-:W-:Y:S01]  /*6990*/  LEA.HI.X.SX32 R17, R19.reuse, R0, 0x1, P6 ;  /* 0x0000000013117211 */ /* 0x040fe200030f0eff */
[----:B------:R-:W-:Y:S01]  /*69a0*/  VIADD R19, R19, UR6 ;  /* 0x0000000613137c36 */ /* 0x000fe20008000000 */
[----:B0-----:R-:W-:Y:S01]  /*69b0*/  PRMT R23, R7, 0x7772, RZ ;  /* 0x0000777207177816 */ /* 0x001fe200000000ff */
[----:B------:R-:W-:Y:S01]  /*69c0*/  VIADD R3, R97, 0x19 ;  /* 0x0000001961037836 */ /* 0x000fe20000000000 */
[----:B------:R-:W-:Y:S01]  /*69d0*/  PRMT R27, R8, 0x7773, RZ ;  /* 0x00007773081b7816 */ /* 0x000fe200000000ff */
[C---:B------:R-:W-:Y:S01]  /*69e0*/  VIADD R13, R19.reuse, UR6 ;  /* 0x00000006130d7c36 */ /* 0x040fe20008000000 */
[----:B-1----:R-:W-:Y:S01]  /*69f0*/  IADD3 R4, P5, R19, R2, RZ ;  /* 0x0000000213047210 */ /* 0x002fe20007fbe0ff */
[----:B------:R0:W-:Y:S01]  /*6a00*/  @P1 STG.E.U8 desc[UR30][R16.64], R23 ;  /* 0x0000001710001986 */ /* 0x0001e2000c10111e */
[----:B------:R-:W-:-:S02]  /*6a10*/  PRMT R21, R7, 0x7773, RZ ;  /* 0x0000777307157816 */ /* 0x000fc400000000ff */
[----:B------:R-:W-:Y:S01]  /*6a20*/  LEA.HI.X.SX32 R5, R19, R0, 0x1, P5 ;  /* 0x0000000013057211 */ /* 0x000fe200028f0eff */
[----:B--2---:R-:W-:Y:S01]  /*6a30*/  VIADD R15, R13, UR6 ;  /* 0x000000060d0f7c36 */ /* 0x004fe20008000000 */
[----:B------:R-:W-:Y:S01]  /*6a40*/  ISETP.LT.AND P2, PT, R3, UR7, !P0 ;  /* 0x0000000703007c0c */ /* 0x000fe2000c741270 */
[----:B------:R-:W-:Y:S01]  /*6a50*/  VIADD R3, R97, 0x1a ;  /* 0x0000001a61037836 */ /* 0x000fe20000000000 */
[-C--:B------:R-:W-:Y:S01]  /*6a60*/  IADD3 R6, P5, R13, R2.reuse, RZ ;  /* 0x000000020d067210 */ /* 0x080fe20007fbe0ff */
[----:B------:R-:W-:Y:S01]  /*6a70*/  @P4 STG.E.U8 desc[UR30][R4.64], R21 ;  /* 0x0000001504004986 */ /* 0x000fe2000c10111e */
[----:B------:R-:W-:Y:S01]  /*6a80*/  IADD3 R12, P4, R15, R2, RZ ;  /* 0x000000020f0c7210 */ /* 0x000fe20007f9e0ff */
[----:B------:R-:W-:Y:S01]  /*6a90*/  VIADD R14, R97, 0x1d ;  /* 0x0000001d610e7836 */ /* 0x000fe20000000000 */
[----:B------:R-:W-:Y:S02]  /*6aa0*/  PRMT R19, R8, 0x7772, RZ ;  /* 0x0000777208137816 */ /* 0x000fe400000000ff */
[----:B------:R-:W-:-:S02]  /*6ab0*/  LEA.HI.X.SX32 R7, R13, R0, 0x1, P5 ;  /* 0x000000000d077211 */ /* 0x000fc400028f0eff */
[C---:B------:R-:W-:Y:S01]  /*6ac0*/  LEA.HI.X.SX32 R13, R15.reuse, R0, 0x1, P4 ;  /* 0x000000000f0d7211 */ /* 0x040fe200020f0eff */
[----:B------:R-:W-:Y:S01]  /*6ad0*/  VIADD R15, R15, UR6 ;  /* 0x000000060f0f7c36 */ /* 0x000fe20008000000 */
[----:B------:R-:W-:Y:S01]  /*6ae0*/  ISETP.LT.AND P6, PT, R3, UR7, !P0 ;  /* 0x0000000703007c0c */ /* 0x000fe2000c7c1270 */
[----:B------:R1:W-:Y:S01]  /*6af0*/  @P3 STG.E.U8 desc[UR30][R6.64], R19 ;  /* 0x0000001306003986 */ /* 0x0003e2000c10111e */
[----:B------:R-:W-:Y:S01]  /*6b00*/  ISETP.LT.AND P4, PT, R14, UR7, !P0 ;  /* 0x000000070e007c0c */ /* 0x000fe2000c781270 */
[----:B0-----:R-:W-:Y:S01]  /*6b10*/  VIADD R17, R15, UR6 ;  /* 0x000000060f117c36 */ /* 0x001fe20008000000 */
[----:B------:R-:W-:Y:S01]  /*6b20*/  PRMT R25, R9, 0x7772, RZ ;  /* 0x0000777209197816 */ /* 0x000fe200000000ff */
[----:B------:R0:W-:Y:S01]  /*6b30*/  @P2 STG.E.U8 desc[UR30][R12.64], R27 ;  /* 0x0000001b0c002986 */ /* 0x0001e2000c10111e */
[----:B------:R-:W-:Y:S01]  /*6b40*/  IADD3 R14, P2, R15, R2, RZ ;  /* 0x000000020f0e7210 */ /* 0x000fe20007f5e0ff */
[----:B------:R-:W-:Y:S01]  /*6b50*/  VIADD R3, R97, 0x1b ;  /* 0x0000001b61037836 */ /* 0x000fe20000000000 */
[----:B------:R-:W-:Y:S01]  /*6b60*/  PRMT R23, R9, 0x7773, RZ ;  /* 0x0000777309177816 */ /* 0x000fe200000000ff */
[----:B------:R-:W2:Y:S01]  /*6b70*/  LDS.128 R4, [R95] ;  /* 0x000000005f047984 */ /* 0x000ea20000000c00 */
[----:B------:R-:W-:-:S02]  /*6b80*/  LEA.HI.X.SX32 R15, R15, R0, 0x1, P2 ;  /* 0x000000000f0f7211 */ /* 0x000fc400010f0eff */
[----:B------:R-:W-:Y:S01]  /*6b90*/  ISETP.LT.AND P1, PT, R3, UR7, !P0 ;  /* 0x0000000703007c0c */ /* 0x000fe2000c721270 */
[C---:B-1----:R-:W-:Y:S01]  /*6ba0*/  VIADD R19, R17.reuse, UR6 ;  /* 0x0000000611137c36 */ /* 0x042fe20008000000 */
[-C--:B------:R-:W-:Y:S01]  /*6bb0*/  IADD3 R8, P2, R17, R2.reuse, RZ ;  /* 0x0000000211087210 */ /* 0x080fe20007f5e0ff */
[----:B------:R1:W-:Y:S01]  /*6bc0*/  @P6 STG.E.U8 desc[UR30][R14.64], R25 ;  /* 0x000000190e006986 */ /* 0x0003e2000c10111e */
[----:B------:R-:W-:Y:S02]  /*6bd0*/  VIADD R3, R97, 0x1c ;  /* 0x0000001c61037836 */ /* 0x000fe40000000000 */
[C---:B0-----:R-:W-:Y:S01]  /*6be0*/  IADD3 R12, P6, R19.reuse, R2, RZ ;  /* 0x00000002130c7210 */ /* 0x041fe20007fde0ff */
[----:B------:R-:W-:Y:S01]  /*6bf0*/  VIADD R21, R19, UR6 ;  /* 0x0000000613157c36 */ /* 0x000fe20008000000 */
[-C--:B------:R-:W-:Y:S02]  /*6c00*/  LEA.HI.X.SX32 R9, R17, R0.reuse, 0x1, P2 ;  /* 0x0000000011097211 */ /* 0x080fe400010f0eff */
[----:B------:R-:W-:-:S02]  /*6c10*/  LEA.HI.X.SX32 R13, R19, R0, 0x1, P6 ;  /* 0x00000000130d7211 */ /* 0x000fc400030f0eff */
[----:B------:R-:W-:Y:S01]  /*6c20*/  IADD3 R16, P6, R21, R2, RZ ;  /* 0x0000000215107210 */ /* 0x000fe20007fde0ff */
[----:B------:R0:W-:Y:S01]  /*6c30*/  @P1 STG.E.U8 desc[UR30][R8.64], R23 ;  /* 0x0000001708001986 */ /* 0x0001e2000c10111e */
[----:B------:R-:W-:Y:S01]  /*6c40*/  ISETP.LT.AND P5, PT, R3, UR7, !P0 ;  /* 0x0000000703007c0c */ /* 0x000fe2000c7a1270 */
[----:B------:R-:W-:Y:S01]  /*6c50*/  VIADD R3, R97, 0x1e ;  /* 0x0000001e61037836 */ /* 0x000fe20000000000 */
[C---:B------:R-:W-:Y:S01]  /*6c60*/  LEA.HI.X.SX32 R17, R21.reuse, R0, 0x1, P6 ;  /* 0x0000000015117211 */ /* 0x040fe200030f0eff */
[----:B------:R-:W-:Y:S01]  /*6c70*/  VIADD R21, R21, UR6 ;  /* 0x0000000615157c36 */ /* 0x000fe20008000000 */
[C---:B------:R-:W-:Y:S02]  /*6c80*/  PRMT R19, R10.reuse, 0x7772, RZ ;  /* 0x000077720a137816 */ /* 0x040fe400000000ff */
[----:B------:R-:W-:Y:S01]  /*6c90*/  ISETP.LT.AND P3, PT, R3, UR7, !P0 ;  /* 0x0000000703007c0c */ /* 0x000fe2000c761270 */
[----:B------:R-:W-:Y:S01]  /*6ca0*/  VIADD R3, R97, 0x1f ;  /* 0x0000001f61037836 */ /* 0x000fe20000000000 */
[----:B-1----:R-:W-:Y:S01]  /*6cb0*/  PRMT R25, R10, 0x7773, RZ ;  /* 0x000077730a197816 */ /* 0x002fe200000000ff */
[C---:B------:R-:W-:Y:S01]  /*6cc0*/  VIADD R15, R21.reuse, UR6 ;  /* 0x00000006150f7c36 */ /* 0x040fe20008000000 */
[----:B0-----:R-:W-:-:S02]  /*6cd0*/  IADD3 R8, P6, R21, R2, RZ ;  /* 0x0000000215087210 */ /* 0x001fc40007fde0ff */
[----:B------:R-:W-:Y:S01]  /*6ce0*/  ISETP.LT.AND P2, PT, R3, UR7, !P0 ;  /* 0x0000000703007c0c */ /* 0x000fe2000c741270 */
[----:B------:R0:W-:Y:S01]  /*6cf0*/  @P5 STG.E.U8 desc[UR30][R12.64], R19 ;  /* 0x000000130c005986 */ /* 0x0001e2000c10111e */
[----:B------:R-:W-:Y:S01]  /*6d00*/  LEA.HI.X.SX32 R9, R21, R0, 0x1, P6 ;  /* 0x0000000015097211 */ /* 0x000fe200030f0eff */
[----:B------:R-:W-:Y:S01]  /*6d10*/  VIADD R3, R97, 0x20 ;  /* 0x0000002061037836 */ /* 0x000fe20000000000 */
[----:B------:R-:W-:Y:S01]  /*6d20*/  IADD3 R10, P6, R15, R2, RZ ;  /* 0x000000020f0a7210 */ /* 0x000fe20007fde0ff */
[----:B------:R1:W-:Y:S01]  /*6d30*/  @P4 STG.E.U8 desc[UR30][R16.64], R25 ;  /* 0x0000001910004986 */ /* 0x0003e2000c10111e */
[C---:B------:R-:W-:Y:S02]  /*6d40*/  PRMT R23, R11.reuse, 0x7773, RZ ;  /* 0x000077730b177816 */ /* 0x040fe400000000ff */
[----:B------:R-:W-:Y:S02]  /*6d50*/  PRMT R21, R11, 0x7772, RZ ;  /* 0x000077720b157816 */ /* 0x000fe400000000ff */
[----:B------:R-:W-:-:S02]  /*6d60*/  LEA.HI.X.SX32 R11, R15, R0, 0x1, P6 ;  /* 0x000000000f0b7211 */ /* 0x000fc400030f0eff */
[----:B------:R-:W-:Y:S01]  /*6d70*/  ISETP.LT.AND P1, PT, R3, UR7, !P0 ;  /* 0x0000000703007c0c */ /* 0x000fe2000c721270 */
[----:B0-----:R-:W-:Y:S01]  /*6d80*/  VIADD R19, R15, UR6 ;  /* 0x000000060f137c36 */ /* 0x001fe20008000000 */
[----:B------:R0:W-:Y:S01]  /*6d90*/  @P3 STG.E.U8 desc[UR30][R8.64], R21 ;  /* 0x0000001508003986 */ /* 0x0001e2000c10111e */
[----:B------:R-:W-:Y:S01]  /*6da0*/  VIADD R3, R97, 0x21 ;  /* 0x0000002161037836 */ /* 0x000fe20000000000 */
[----:B--2---:R-:W-:Y:S02]  /*6db0*/  PRMT R27, R6, 0x7771, RZ ;  /* 0x00007771061b7816 */ /* 0x004fe400000000ff */
[----:B------:R-:W-:Y:S01]  /*6dc0*/  IADD3 R12, P6, R19, R2, RZ ;  /* 0x00000002130c7210 */ /* 0x000fe20007fde0ff */
[----:B------:R2:W-:Y:S01]  /*6dd0*/  @P2 STG.E.U8 desc[UR30][R10.64], R23 ;  /* 0x000000170a002986 */ /* 0x0005e2000c10111e */
[----:B------:R-:W-:Y:S01]  /*6de0*/  ISETP.LT.AND P5, PT, R3, UR7, !P0 ;  /* 0x0000000703007c0c */ /* 0x000fe2000c7a1270 */
[----:B------:R-:W-:Y:S01]  /*6df0*/  VIADD R3, R97, 0x22 ;  /* 0x0000002261037836 */ /* 0x000fe20000000000 */
[C---:B------:R-:W-:Y:S01]  /*6e00*/  LEA.HI.X.SX32 R13, R19.reuse, R0, 0x1, P6 ;  /* 0x00000000130d7211 */ /* 0x040fe200030f0eff */
[----:B------:R-:W-:Y:S01]  /*6e10*/  VIADD R19, R19, UR6 ;  /* 0x0000000613137c36 */ /* 0x000fe20008000000 */
[----:B-1----:R-:W-:-:S02]  /*6e20*/  PRMT R25, R4, 0x7770, RZ ;  /* 0x0000777004197816 */ /* 0x002fc400000000ff */
[----:B------:R-:W-:Y:S01]  /*6e30*/  ISETP.LT.AND P4, PT, R3, UR7, !P0 ;  /* 0x0000000703007c0c */ /* 0x000fe2000c781270 */
[C---:B0-----:R-:W-:Y:S01]  /*6e40*/  VIADD R9, R19.reuse, UR6 ;  /* 0x0000000613097c36 */ /* 0x041fe20008000000 */
[----:B------:R-:W-:Y:S01]  /*6e50*/  IADD3 R14, P6, R19, R2, RZ ;  /* 0x00000002130e7210 */ /* 0x000fe20007fde0ff */
[----:B------:R-:W-:Y:S01]  /*6e60*/  VIADD R3, R97, 0x23 ;  /* 0x0000002361037836 */ /* 0x000fe20000000000 */
[----:B------:R0:W-:Y:S01]  /*6e70*/  @P1 STG.E.U8 desc[UR30][R12.64], R25 ;  /* 0x000000190c001986 */ /* 0x0001e2000c10111e */
[----:B--2---:R-:W-:Y:S01]  /*6e80*/  VIADD R11, R9, UR6 ;  /* 0x00000006090b7c36 */ /* 0x004fe20008000000 */
[----:B------:R-:W-:Y:S02]  /*6e90*/  LEA.HI.X.SX32 R15, R19, R0, 0x1, P6 ;  /* 0x00000000130f7211 */ /* 0x000fe400030f0eff */
[----:B------:R-:W-:Y:S01]  /*6ea0*/  IADD3 R16, P6, R9, R2, RZ ;  /* 0x0000000209107210 */ /* 0x000fe20007fde0ff */
[----:B------:R-:W-:Y:S01]  /*6eb0*/  VIADD R19, R11, UR6 ;  /* 0x000000060b137c36 */ /* 0x000fe20008000000 */
[----:B------:R-:W-:Y:S01]  /*6ec0*/  ISETP.LT.AND P3, PT, R3, UR7, !P0 ;  /* 0x0000000703007c0c */ /* 0x000fe2000c761270 */
[----:B------:R-:W-:Y:S01]  /*6ed0*/  VIADD R3, R97, 0x24 ;  /* 0x0000002461037836 */ /* 0x000fe20000000000 */
[----:B------:R-:W-:-:S02]  /*6ee0*/  LEA.HI.X.SX32 R17, R9, R0, 0x1, P6 ;  /* 0x0000000009117211 */ /* 0x000fc400030f0eff */
[----:B------:R-:W-:Y:S02]  /*6ef0*/  PRMT R21, R4, 0x7771, RZ ;  /* 0x0000777104157816 */ /* 0x000fe400000000ff */
[----:B0-----:R-:W-:Y:S02]  /*6f00*/  IADD3 R12, P6, R11, R2, RZ ;  /* 0x000000020b0c7210 */ /* 0x001fe40007fde0ff */
[----:B------:R-:W-:Y:S01]  /*6f10*/  ISETP.LT.AND P2, PT, R3, UR7, !P0 ;  /* 0x0000000703007c0c */ /* 0x000fe2000c741270 */
[----:B------:R-:W-:Y:S01]  /*6f20*/  VIADD R3, R97, 0x25 ;  /* 0x0000002561037836 */ /* 0x000fe20000000000 */
[----:B------:R-:W-:Y:S01]  /*6f30*/  LEA.HI.X.SX32 R13, R11, R0, 0x1, P6 ;  /* 0x000000000b0d7211 */ /* 0x000fe200030f0eff */
[----:B------:R0:W-:Y:S01]  /*6f40*/  @P5 STG.E.U8 desc[UR30][R14.64], R21 ;  /* 0x000000150e005986 */ /* 0x0001e2000c10111e */
[----:B------:R-:W-:Y:S02]  /*6f50*/  IADD3 R18, P6, R19, R2, RZ ;  /* 0x0000000213127210 */ /* 0x000fe40007fde0ff */
[----:B------:R-:W-:Y:S01]  /*6f60*/  ISETP.LT.AND P1, PT, R3, UR7, !P0 ;  /* 0x0000000703007c0c */ /* 0x000fe2000c721270 */
[----:B------:R-:W1:Y:S01]  /*6f70*/  LDS.128 R8, [R95+0x400] ;  /* 0x000400005f087984 */ /* 0x000e620000000c00 */
[----:B------:R-:W-:Y:S01]  /*6f80*/  VIADD R3, R97, 0x26 ;  /* 0x0000002661037836 */ /* 0x000fe20000000000 */
[----:B------:R-:W-:-:S02]  /*6f90*/  PRMT R23, R5, 0x7770, RZ ;  /* 0x0000777005177816 */ /* 0x000fc400000000ff */
[----:B------:R-:W-:Y:S02]  /*6fa0*/  PRMT R25, R5, 0x7771, RZ ;  /* 0x0000777105197816 */ /* 0x000fe400000000ff */
[----:B------:R-:W-:Y:S01]  /*6fb0*/  ISETP.LT.AND P5, PT, R3, UR7, !P0 ;  /* 0x0000000703007c0c */ /* 0x000fe2000c7a1270 */
[----:B------:R-:W-:Y:S01]  /*6fc0*/  VIADD R3, R97, 0x27 ;  /* 0x0000002761037836 */ /* 0x000fe20000000000 */
[----:B------:R2:W-:Y:S01]  /*6fd0*/  @P4 STG.E.U8 desc[UR30][R16.64], R23 ;  /* 0x0000001710004986 */ /* 0x0005e2000c10111e */
[C---:B0-----:R-:W-:Y:S01]  /*6fe0*/  VIADD R21, R19.reuse, UR6 ;  /* 0x0000000613157c36 */ /* 0x041fe20008000000 */
[----:B------:R-:W-:Y:S02]  /*6ff0*/  LEA.HI.X.SX32 R19, R19, R0, 0x1, P6 ;  /* 0x0000000013137211 */ /* 0x000fe400030f0eff */
[----:B------:R0:W-:Y:S01]  /*7000*/  @P3 STG.E.U8 desc[UR30][R12.64], R25 ;  /* 0x000000190c003986 */ /* 0x0001e2000c10111e */
[----:B------:R-:W-:Y:S01]  /*7010*/  ISETP.LT.AND P4, PT, R3, UR7, !P0 ;  /* 0x0000000703007c0c */ /* 0x000fe2000c781270 */
[----:B------:R-:W-:Y:S01]  /*7020*/  VIADD R3, R97, 0x28 ;  /* 0x0000002861037836 */ /* 0x000fe20000000000 */
[----:B------:R-:W-:-:S04]  /*7030*/  IADD3 R14, P6, R21, R2, RZ ;  /* 0x00000002150e7210 */ /* 0x000fc80007fde0ff */
[C---:B------:R-:W-:Y:S01]  /*7040*/  LEA.HI.X.SX32 R15, R21.reuse, R0, 0x1, P6 ;  /* 0x00000000150f7211 */ /* 0x040fe200030f0eff */
[----:B------:R-:W-:Y:S01]  /*7050*/  VIADD R21, R21, UR6 ;  /* 0x0000000615157c36 */ /* 0x000fe20008000000 */
[----:B--2---:R-:W-:Y:S02]  /*7060*/  PRMT R23, R6, 0x7770, RZ ;  /* 0x0000777006177816 */ /* 0x004fe400000000ff */
[----:B------:R-:W-:Y:S01]  /*7070*/  ISETP.LT.AND P3, PT, R3, UR7, !P0 ;  /* 0x0000000703007c0c */ /* 0x000fe2000c761270 */
[C---:B------:R-:W-:Y:S01]  /*7080*/  VIADD R17, R21.reuse, UR6 ;  /* 0x0000000615117c36 */ /* 0x040fe20008000000 */
[----:B0-----:R-:W-:Y:S01]  /*7090*/  IADD3 R12, P6, R21, R2, RZ ;  /* 0x00000002150c7210 */ /* 0x001fe20007fde0ff */
[----:B------:R0:W-:Y:S01]  /*70a0*/  @P2 STG.E.U8 desc[UR30][R18.64], R23 ;  /* 0x0000001712002986 */ /* 0x0001e2000c10111e */
[----:B------:R-:W-:Y:S01]  /*70b0*/  VIADD R3, R97, 0x29 ;  /* 0x0000002961037836 */ /* 0x000fe20000000000 */
[----:B------:R-:W-:Y:S02]  /*70c0*/  PRMT R25, R7, 0x7770, RZ ;  /* 0x0000777007197816 */ /* 0x000fe400000000ff */
[----:B------:R-:W-:Y:S01]  /*70d0*/  LEA.HI.X.SX32 R13, R21, R0, 0x1, P6 ;  /* 0x00000000150d7211 */ /* 0x000fe200030f0eff */
[----:B------:R2:W-:Y:S01]  /*70e0*/  @P1 STG.E.U8 desc[UR30][R14.64], R27 ;  /* 0x0000001b0e001986 */ /* 0x0005e2000c10111e */
[----:B------:R-:W-:-:S02]  /*70f0*/  IADD3 R16, P6, R17, R2, RZ ;  /* 0x0000000211107210 */ /* 0x000fc40007fde0ff */
[----:B------:R-:W-:Y:S01]  /*7100*/  ISETP.LT.AND P2, PT, R3, UR7, !P0 ;  /* 0x0000000703007c0c */ /* 0x000fe2000c741270 */
[----:B------:R-:W-:Y:S01]  /*7110*/  VIADD R3, R97, 0x2a ;  /* 0x0000002a61037836 */ /* 0x000fe20000000000 */
[----:B------:R3:W-:Y:S01]  /*7120*/  @P5 STG.E.U8 desc[UR30][R12.64], R25 ;  /* 0x000000190c005986 */ /* 0x0007e2000c10111e */
[C---:B0-----:R-:W-:Y:S01]  /*7130*/  VIADD R19, R17.reuse, UR6 ;  /* 0x0000000611137c36 */ /* 0x041fe20008000000 */
[----:B------:R-:W-:Y:S02]  /*7140*/  LEA.HI.X.SX32 R17, R17, R0, 0x1, P6 ;  /* 0x0000000011117211 */ /* 0x000fe400030f0eff */
[----:B------:R-:W-:Y:S01]  /*7150*/  ISETP.LT.AND P1, PT, R3, UR7, !P0 ;  /* 0x0000000703007c0c */ /* 0x000fe2000c721270 */
[C---:B------:R-:W-:Y:S01]  /*7160*/  VIADD R21, R19.reuse, UR6 ;  /* 0x0000000613157c36 */ /* 0x040fe20008000000 */
[----:B--2---:R-:W-:Y:S01]  /*7170*/  IADD3 R14, P6, R19, R2, RZ ;  /* 0x00000002130e7210 */ /* 0x004fe20007fde0ff */
[----:B------:R-:W-:Y:S01]  /*7180*/  VIADD R3, R97, 0x2b ;  /* 0x0000002b61037836 */ /* 0x000fe20000000000 */
[----:B------:R-:W-:-:S02]  /*7190*/  PRMT R23, R7, 0x7771, RZ ;  /* 0x0000777107177816 */ /* 0x000fc400000000ff */
[----:B------:R-:W-:Y:S02]  /*71a0*/  LEA.HI.X.SX32 R15, R19, R0, 0x1, P6 ;  /* 0x00000000130f7211 */ /* 0x000fe400030f0eff */
[C---:B------:R-:W-:Y:S01]  /*71b0*/  IADD3 R18, P6, R21.reuse, R2, RZ ;  /* 0x0000000215127210 */ /* 0x040fe20007fde0ff */
[----:B------:R0:W-:Y:S01]  /*71c0*/  @P4 STG.E.U8 desc[UR30][R16.64], R23 ;  /* 0x0000001710004986 */ /* 0x0001e2000c10111e */
[C---:B-1----:R-:W-:Y:S02]  /*71d0*/  PRMT R27, R8.reuse, 0x7770, RZ ;  /* 0x00007770081b7816 */ /* 0x042fe400000000ff */
[C---:B------:R-:W-:Y:S01]  /*71e0*/  LEA.HI.X.SX32 R19, R21.reuse, R0, 0x1, P6 ;  /* 0x0000000015137211 */ /* 0x040fe200030f0eff */
[----:B------:R-:W-:Y:S01]  /*71f0*/  VIADD R21, R21, UR6 ;  /* 0x0000000615157c36 */ /* 0x000fe20008000000 */
[----:B------:R-:W-:Y:S01]  /*7200*/  ISETP.LT.AND P5, PT, R3, UR7, !P0 ;  /* 0x0000000703007c0c */ /* 0x000fe2000c7a1270 */
[----:B------:R-:W-:Y:S01]  /*7210*/  VIADD R3, R97, 0x2c ;  /* 0x0000002c61037836 */ /* 0x000fe20000000000 */
[----:B------:R1:W-:Y:S01]  /*7220*/  @P3 STG.E.U8 desc[UR30][R14.64], R27 ;  /* 0x0000001b0e003986 */ /* 0x0003e2000c10111e */
[----:B---3--:R-:W-:-:S02]  /*7230*/  PRMT R25, R8, 0x7771, RZ ;  /* 0x0000777108197816 */ /* 0x008fc400000000ff */
[C---:B------:R-:W-:Y:S01]  /*7240*/  IADD3 R12, P6, R21.reuse, R2, RZ ;  /* 0x00000002150c7210 */ /* 0x040fe20007fde0ff */
[----:B0-----:R-:W-:Y:S01]  /*7250*/  VIADD R17, R21, UR6 ;  /* 0x0000000615117c36 */ /* 0x001fe20008000000 */
[----:B------:R-:W-:Y:S01]  /*7260*/  ISETP.LT.AND P4, PT, R3, UR7, !P0 ;  /* 0x0000000703007c0c */ /* 0x000fe2000c781270 */
[----:B------:R-:W-:Y:S01]  /*7270*/  VIADD R3, R97, 0x2d ;  /* 0x0000002d61037836 */ /* 0x000fe20000000000 */
[----:B------:R-:W-:Y:S01]  /*7280*/  LEA.HI.X.SX32 R13, R21, R0, 0x1, P6 ;  /* 0x00000000150d7211 */ /* 0x000fe200030f0eff */
[----:B------:R-:W-:Y:S01]  /*7290*/  VIADD R21, R17, UR6 ;  /* 0x0000000611157c36 */ /* 0x000fe20008000000 */
[----:B------:R0:W-:Y:S01]  /*72a0*/  @P2 STG.E.U8 desc[UR30][R18.64], R25 ;  /* 0x0000001912002986 */ /* 0x0001e2000c10111e */
[----:B------:R-:W-:Y:S02]  /*72b0*/  PRMT R29, R9, 0x7770, RZ ;  /* 0x00007770091d7816 */ /* 0x000fe400000000ff */
[----:B-1----:R-:W-:Y:S01]  /*72c0*/  IADD3 R14, P6, R17, R2, RZ ;  /* 0x00000002110e7210 */ /* 0x002fe20007fde0ff */
[----:B------:R-:W-:Y:S01]  /*72d0*/  VIADD R23, R21, UR6 ;  /* 0x0000000615177c36 */ /* 0x000fe20008000000 */
[----:B------:R-:W-:Y:S01]  /*72e0*/  ISETP.LT.AND P3, PT, R3, UR7, !P0 ;  /* 0x0000000703007c0c */ /* 0x000fe2000c761270 */
[----:B------:R-:W-:Y:S01]  /*72f0*/  VIADD R3, R97, 0x2e ;  /* 0x0000002e61037836 */ /* 0x000fe20000000000 */
[----:B------:R-:W-:Y:S01]  /*7300*/  LEA.HI.X.SX32 R15, R17, R0, 0x1, P6 ;  /* 0x00000000110f7211 */ /* 0x000fe200030f0eff */
[----:B------:R1:W-:Y:S01]  /*7310*/  @P1 STG.E.U8 desc[UR30][R12.64], R29 ;  /* 0x0000001d0c001986 */ /* 0x0003e2000c10111e */
[----:B------:R-:W-:-:S02]  /*7320*/  IADD3 R16, P6, R21, R2, RZ ;  /* 0x0000000215107210 */ /* 0x000fc40007fde0ff */
[----:B------:R-:W-:Y:S01]  /*7330*/  ISETP.LT.AND P2, PT, R3, UR7, !P0 ;  /* 0x0000000703007c0c */ /* 0x000fe2000c741270 */
[----:B------:R-:W-:Y:S01]  /*7340*/  VIADD R3, R97, 0x2f ;  /* 0x0000002f61037836 */ /* 0x000fe20000000000 */
[----:B------:R-:W-:Y:S02]  /*7350*/  LEA.HI.X.SX32 R17, R21, R0, 0x1, P6 ;  /* 0x0000000015117211 */ /* 0x000fe400030f0eff */
[----:B0-----:R-:W-:Y:S02]  /*7360*/  IADD3 R18, P6, R23, R2, RZ ;  /* 0x0000000217127210 */ /* 0x001fe40007fde0ff */
[----:B------:R-:W-:Y:S02]  /*7370*/  PRMT R27, R9, 0x7771, RZ ;  /* 0x00007771091b7816 */ /* 0x000fe400000000ff */
[C---:B------:R-:W-:Y:S01]  /*7380*/  LEA.HI.X.SX32 R19, R23.reuse, R0, 0x1, P6 ;  /* 0x0000000017137211 */ /* 0x040fe200030f0eff */
[----:B------:R-:W-:Y:S01]  /*7390*/  VIADD R23, R23, UR6 ;  /* 0x0000000617177c36 */ /* 0x000fe20008000000 */
[----:B------:R-:W-:Y:S01]  /*73a0*/  ISETP.LT.AND P1, PT, R3, UR7, !P0 ;  /* 0x0000000703007c0c */ /* 0x000fe2000c721270 */
[----:B------:R0:W-:Y:S01]  /*73b0*/  @P5 STG.E.U8 desc[UR30][R14.64], R27 ;  /* 0x0000001b0e005986 */ /* 0x0001e2000c10111e */
[----:B------:R-:W-:Y:S01]  /*73c0*/  PRMT R25, R10, 0x7770, RZ ;  /* 0x000077700a197816 */ /* 0x000fe200000000ff */
[----:B------:R-:W-:Y:S01]  /*73d0*/  VIADD R3, R97, 0x30 ;  /* 0x0000003061037836 */ /* 0x000fe20000000000 */
[----:B-1----:R-:W-:-:S02]  /*73e0*/  IADD3 R12, P6, R23, R2, RZ ;  /* 0x00000002170c7210 */ /* 0x002fc40007fde0ff */
[----:B------:R-:W-:Y:S01]  /*73f0*/  PRMT R21, R10, 0x7771, RZ ;  /* 0x000077710a157816 */ /* 0x000fe200000000ff */
[----:B------:R1:W-:Y:S01]  /*7400*/  @P4 STG.E.U8 desc[UR30][R16.64], R25 ;  /* 0x0000001910004986 */ /* 0x0003e2000c10111e */
[----:B------:R-:W-:Y:S02]  /*7410*/  LEA.HI.X.SX32 R13, R23, R0, 0x1, P6 ;  /* 0x00000000170d7211 */ /* 0x000fe400030f0eff */
[----:B------:R-:W-:Y:S01]  /*7420*/  ISETP.LT.AND P5, PT, R3, UR7, !P0 ;  /* 0x0000000703007c0c */ /* 0x000fe2000c7a1270 */
[----:B------:R-:W-:Y:S01]  /*7430*/  VIADD R3, R97, 0x31 ;  /* 0x0000003161037836 */ /* 0x000fe20000000000 */
[----:B------:R2:W-:Y:S01]  /*7440*/  @P3 STG.E.U8 desc[UR30][R18.64], R21 ;  /* 0x0000001512003986 */ /* 0x0005e2000c10111e */
[----:B0-----:R-:W-:Y:S01]  /*7450*/  VIADD R15, R23, UR6 ;  /* 0x00000006170f7c36 */ /* 0x001fe20008000000 */
[----:B------:R-:W-:Y:S02]  /*7460*/  PRMT R23, R11, 0x7770, RZ ;  /* 0x000077700b177816 */ /* 0x000fe400000000ff */
[----:B------:R-:W-:Y:S01]  /*7470*/  ISETP.LT.AND P4, PT, R3, UR7, !P0 ;  /* 0x0000000703007c0c */ /* 0x000fe2000c781270 */
[----:B------:R-:W-:Y:S01]  /*7480*/  VIADD R3, R97, 0x32 ;  /* 0x0000003261037836 */ /* 0x000fe20000000000 */
[C---:B------:R-:W-:Y:S01]  /*7490*/  IADD3 R14, P6, R15.reuse, R2, RZ ;  /* 0x000000020f0e7210 */ /* 0x040fe20007fde0ff */
[----:B-1----:R-:W-:Y:S01]  /*74a0*/  VIADD R17, R15, UR6 ;  /* 0x000000060f117c36 */ /* 0x002fe20008000000 */
[----:B------:R-:W-:Y:S01]  /*74b0*/  PRMT R27, R11, 0x7771, RZ ;  /* 0x000077710b1b7816 */ /* 0x000fe200000000ff */
[----:B------:R0:W-:Y:S01]  /*74c0*/  @P2 STG.E.U8 desc[UR30][R12.64], R23 ;  /* 0x000000170c002986 */ /* 0x0001e2000c10111e */
[----:B------:R-:W-:-:S02]  /*74d0*/  LEA.HI.X.SX32 R15, R15, R0, 0x1, P6 ;  /* 0x000000000f0f7211 */ /* 0x000fc400030f0eff */
        /* <DEDUP_REMOVED lines=8> */
[----:B------:R-:W-:Y:S01]  /*7560*/  VIADD R3, R97, 0x34 ;  /* 0x0000003461037836 */ /* 0x000fe20000000000 */
[C---:B------:R-:W-:Y:S01]  /*7570*/  LEA.HI.X.SX32 R19, R21.reuse, R0, 0x1, P6 ;  /* 0x0000000015137211 */ /* 0x040fe200030f0eff */
[----:B------:R-:W-:Y:S01]  /*7580*/  VIADD R21, R21, UR6 ;  /* 0x0000000615157c36 */ /* 0x000fe20008000000 */
[----:B------:R-:W-:-:S02]  /*7590*/  PRMT R25, R4, 0x7772, RZ ;  /* 0x0000777204197816 */ /* 0x000fc400000000ff */
[----:B------:R-:W-:Y:S01]  /*75a0*/  ISETP.LT.AND P1, PT, R3, UR7, !P0 ;  /* 0x0000000703007c0c */ /* 0x000fe2000c721270 */
[----:B------:R-:W-:Y:S01]  /*75b0*/  VIADD R3, R97, 0x35 ;  /* 0x0000003561037836 */ /* 0x000fe20000000000 */
[C---:B0-----:R-:W-:Y:S01]  /*75c0*/  IADD3 R12, P6, R21.reuse, R2, RZ ;  /* 0x00000002150c7210 */ /* 0x041fe20007fde0ff */
[C---:B-1----:R-:W-:Y:S01]  /*75d0*/  VIADD R15, R21.reuse, UR6 ;  /* 0x00000006150f7c36 */ /* 0x042fe20008000000 */
[----:B------:R0:W-:Y:S01]  /*75e0*/  @P5 STG.E.U8 desc[UR30][R16.64], R25 ;  /* 0x0000001910005986 */ /* 0x0001e2000c10111e */
[----:B------:R-:W-:Y:S02]  /*75f0*/  PRMT R23, R4, 0x7773, RZ ;  /* 0x0000777304177816 */ /* 0x000fe400000000ff */
[----:B------:R-:W-:Y:S02]  /*7600*/  LEA.HI.X.SX32 R13, R21, R0, 0x1, P6 ;  /* 0x00000000150d7211 */ /* 0x000fe400030f0eff */
[----:B------:R-:W-:Y:S01]  /*7610*/  IADD3 R4, P6, R15, R2, RZ ;  /* 0x000000020f047210 */ /* 0x000fe20007fde0ff */
[----:B------:R1:W-:Y:S01]  /*7620*/  @P4 STG.E.U8 desc[UR30][R18.64], R23 ;  /* 0x0000001712004986 */ /* 0x0003e2000c10111e */
[----:B------:R-:W-:-:S02]  /*7630*/  PRMT R21, R5, 0x7773, RZ ;  /* 0x0000777305157816 */ /* 0x000fc400000000ff */
[----:B------:R-:W-:Y:S01]  /*7640*/  ISETP.LT.AND P5, PT, R3, UR7, !P0 ;  /* 0x0000000703007c0c */ /* 0x000fe2000c7a1270 */
[----:B------:R-:W-:Y:S01]  /*7650*/  VIADD R3, R97, 0x36 ;  /* 0x0000003661037836 */ /* 0x000fe20000000000 */
[----:B------:R-:W-:Y:S01]  /*7660*/  PRMT R27, R8, 0x7772, RZ ;  /* 0x00007772081b7816 */ /* 0x000fe200000000ff */
[----:B0-----:R-:W-:Y:S01]  /*7670*/  VIADD R17, R15, UR6 ;  /* 0x000000060f117c36 */ /* 0x001fe20008000000 */
[----:B------:R-:W-:Y:S02]  /*7680*/  PRMT R25, R5, 0x7772, RZ ;  /* 0x0000777205197816 */ /* 0x000fe400000000ff */
[----:B------:R-:W-:Y:S02]  /*7690*/  LEA.HI.X.SX32 R5, R15, R0, 0x1, P6 ;  /* 0x000000000f057211 */ /* 0x000fe400030f0eff */
[C---:B------:R-:W-:Y:S01]  /*76a0*/  IADD3 R14, P6, R17.reuse, R2, RZ ;  /* 0x00000002110e7210 */ /* 0x040fe20007fde0ff */
[----:B-1----:R-:W-:Y:S01]  /*76b0*/  VIADD R19, R17, UR6 ;  /* 0x0000000611137c36 */ /* 0x002fe20008000000 */
[----:B------:R-:W-:Y:S01]  /*76c0*/  ISETP.LT.AND P4, PT, R3, UR7, !P0 ;  /* 0x0000000703007c0c */ /* 0x000fe2000c781270 */
[----:B------:R-:W-:Y:S01]  /*76d0*/  VIADD R3, R97, 0x37 ;  /* 0x0000003761037836 */ /* 0x000fe20000000000 */
[----:B------:R-:W-:Y:S01]  /*76e0*/  LEA.HI.X.SX32 R15, R17, R0, 0x1, P6 ;  /* 0x00000000110f7211 */ /* 0x000fe200030f0eff */
[----:B------:R0:W-:Y:S01]  /*76f0*/  @P3 STG.E.U8 desc[UR30][R12.64], R25 ;  /* 0x000000190c003986 */ /* 0x0001e2000c10111e */
[----:B------:R-:W-:-:S02]  /*7700*/  IADD3 R16, P6, R19, R2, RZ ;  /* 0x0000000213107210 */ /* 0x000fc40007fde0ff */
[----:B------:R-:W-:Y:S01]  /*7710*/  ISETP.LT.AND P3, PT, R3, UR7, !P0 ;  /* 0x0000000703007c0c */ /* 0x000fe2000c761270 */
[----:B------:R-:W-:Y:S01]  /*7720*/  VIADD R3, R97, 0x38 ;  /* 0x0000003861037836 */ /* 0x000fe20000000000 */
[C---:B------:R-:W-:Y:S01]  /*7730*/  LEA.HI.X.SX32 R17, R19.reuse, R0, 0x1, P6 ;  /* 0x0000000013117211 */ /* 0x040fe200030f0eff */
[----:B------:R-:W-:Y:S01]  /*7740*/  VIADD R19, R19, UR6 ;  /* 0x0000000613137c36 */ /* 0x000fe20008000000 */
[----:B------:R1:W-:Y:S01]  /*7750*/  @P2 STG.E.U8 desc[UR30][R4.64], R21 ;  /* 0x0000001504002986 */ /* 0x0003e2000c10111e */
[C---:B------:R-:W-:Y:S02]  /*7760*/  PRMT R23, R6.reuse, 0x7772, RZ ;  /* 0x0000777206177816 */ /* 0x040fe400000000ff */
[----:B------:R-:W-:Y:S01]  /*7770*/  ISETP.LT.AND P2, PT, R3, UR7, !P0 ;  /* 0x0000000703007c0c */ /* 0x000fe2000c741270 */
[----:B------:R-:W-:Y:S01]  /*7780*/  VIADD R3, R97, 0x39 ;  /* 0x0000003961037836 */ /* 0x000fe20000000000 */
[----:B0-----:R-:W-:Y:S01]  /*7790*/  PRMT R25, R6, 0x7773, RZ ;  /* 0x0000777306197816 */ /* 0x001fe200000000ff */
[----:B------:R-:W-:Y:S01]  /*77a0*/  VIADD R13, R19, UR6 ;  /* 0x00000006130d7c36 */ /* 0x000fe20008000000 */
[----:B------:R0:W-:Y:S02]  /*77b0*/  @P1 STG.E.U8 desc[UR30][R14.64], R23 ;  /* 0x000000170e001986 */ /* 0x0001e4000c10111e */
[----:B------:R-:W-:Y:S01]  /*77c0*/  ISETP.LT.AND P1, PT, R3, UR7, !P0 ;  /* 0x0000000703007c0c */ /* 0x000fe2000c721270 */
[----:B------:R-:W-:Y:S01]  /*77d0*/  VIADD R3, R97, 0x3a ;  /* 0x0000003a61037836 */ /* 0x000fe20000000000 */
[----:B------:R2:W-:Y:S01]  /*77e0*/  @P5 STG.E.U8 desc[UR30][R16.64], R25 ;  /* 0x0000001910005986 */ /* 0x0005e2000c10111e */
[----:B-1----:R-:W-:-:S02]  /*77f0*/  IADD3 R4, P6, R19, R2, RZ ;  /* 0x0000000213047210 */ /* 0x002fc40007fde0ff */
[----:B------:R-:W-:Y:S02]  /*7800*/  PRMT R21, R7, 0x7773, RZ ;  /* 0x0000777307157816 */ /* 0x000fe400000000ff */
[----:B------:R-:W-:Y:S02]  /*7810*/  LEA.HI.X.SX32 R5, R19, R0, 0x1, P6 ;  /* 0x0000000013057211 */ /* 0x000fe400030f0eff */
[C---:B------:R-:W-:Y:S01]  /*7820*/  IADD3 R6, P6, R13.reuse, R2, RZ ;  /* 0x000000020d067210 */ /* 0x040fe20007fde0ff */
[----:B0-----:R-:W-:Y:S01]  /*7830*/  VIADD R15, R13, UR6 ;  /* 0x000000060d0f7c36 */ /* 0x001fe20008000000 */
[----:B------:R-:W-:Y:S02]  /*7840*/  PRMT R23, R7, 0x7772, RZ ;  /* 0x0000777207177816 */ /* 0x000fe400000000ff */
        /* <DEDUP_REMOVED lines=8> */
[----:B------:R-:W-:Y:S01]  /*78d0*/  IADD3 R14, P6, R17, R2, RZ ;  /* 0x00000002110e7210 */ /* 0x000fe20007fde0ff */
[----:B------:R1:W-:Y:S01]  /*78e0*/  @P3 STG.E.U8 desc[UR30][R6.64], R21 ;  /* 0x0000001506003986 */ /* 0x0003e2000c10111e */
[----:B------:R-:W-:-:S02]  /*78f0*/  PRMT R25, R8, 0x7773, RZ ;  /* 0x0000777308197816 */ /* 0x000fc400000000ff */
[----:B------:R-:W-:Y:S01]  /*7900*/  LEA.HI.X.SX32 R15, R17, R0, 0x1, P6 ;  /* 0x00000000110f7211 */ /* 0x000fe200030f0eff */
[----:B------:R2:W-:Y:S01]  /*7910*/  @P2 STG.E.U8 desc[UR30][R12.64], R27 ;  /* 0x0000001b0c002986 */ /* 0x0005e2000c10111e */
[----:B------:R-:W-:Y:S01]  /*7920*/  ISETP.LT.AND P4, PT, R3, UR7, !P0 ;  /* 0x0000000703007c0c */ /* 0x000fe2000c781270 */
[----:B------:R-:W-:Y:S01]  /*7930*/  VIADD R3, R97, 0x3c ;  /* 0x0000003c61037836 */ /* 0x000fe20000000000 */
[C---:B0-----:R-:W-:Y:S01]  /*7940*/  IADD3 R4, P6, R19.reuse, R2, RZ ;  /* 0x0000000213047210 */ /* 0x041fe20007fde0ff */
[----:B------:R0:W-:Y:S03]  /*7950*/  @P1 STG.E.U8 desc[UR30][R14.64], R25 ;  /* 0x000000190e001986 */ /* 0x0001e6000c10111e */
[C---:B------:R-:W-:Y:S01]  /*7960*/  LEA.HI.X.SX32 R5, R19.reuse, R0, 0x1, P6 ;  /* 0x0000000013057211 */ /* 0x040fe200030f0eff */
[----:B-1----:R-:W-:Y:S01]  /*7970*/  VIADD R7, R19, UR6 ;  /* 0x0000000613077c36 */ /* 0x002fe20008000000 */
[----:B------:R-:W-:Y:S01]  /*7980*/  ISETP.LT.AND P3, PT, R3, UR7, !P0 ;  /* 0x0000000703007c0c */ /* 0x000fe2000c761270 */
[----:B------:R-:W-:-:S02]  /*7990*/  VIADD R3, R97, 0x3d ;  /* 0x0000003d61037836 */ /* 0x000fc40000000000 */
[C---:B------:R-:W-:Y:S01]  /*79a0*/  VIADD R17, R7.reuse, UR6 ;  /* 0x0000000607117c36 */ /* 0x040fe20008000000 */
[-C--:B------:R-:W-:Y:S02]  /*79b0*/  IADD3 R6, P1, R7, R2.reuse, RZ ;  /* 0x0000000207067210 */ /* 0x080fe40007f3e0ff */
[----:B------:R-:W-:Y:S01]  /*79c0*/  ISETP.LT.AND P2, PT, R3, UR7, !P0 ;  /* 0x0000000703007c0c */ /* 0x000fe2000c741270 */
[C---:B------:R-:W-:Y:S01]  /*79d0*/  VIADD R19, R17.reuse, UR6 ;  /* 0x0000000611137c36 */ /* 0x040fe20008000000 */
[----:B--2---:R-:W-:Y:S01]  /*79e0*/  IADD3 R12, P6, R17, R2, RZ ;  /* 0x00000002110c7210 */ /* 0x004fe20007fde0ff */
[----:B------:R-:W-:Y:S01]  /*79f0*/  VIADD R3, R97, 0x3e ;  /* 0x0000003e61037836 */ /* 0x000fe20000000000 */
[-C--:B------:R-:W-:Y:S01]  /*7a00*/  LEA.HI.X.SX32 R7, R7, R0.reuse, 0x1, P1 ;  /* 0x0000000007077211 */ /* 0x080fe200008f0eff */
[----:B------:R-:W-:Y:S01]  /*7a10*/  VIADD R21, R19, UR6 ;  /* 0x0000000613157c36 */ /* 0x000fe20008000000 */
[----:B------:R-:W-:Y:S01]  /*7a20*/  LEA.HI.X.SX32 R13, R17, R0, 0x1, P6 ;  /* 0x00000000110d7211 */ /* 0x000fe200030f0eff */
[----:B------:R-:W-:Y:S01]  /*7a30*/  VIADD R97, R97, 0x3f ;  /* 0x0000003f61617836 */ /* 0x000fe20000000000 */
[-C--:B------:R-:W-:Y:S01]  /*7a40*/  IADD3 R16, P6, R19, R2.reuse, RZ ;  /* 0x0000000213107210 */ /* 0x080fe20007fde0ff */
[C---:B------:R-:W-:Y:S01]  /*7a50*/  VIADD R23, R21.reuse, UR6 ;  /* 0x0000000615177c36 */ /* 0x040fe20008000000 */
[----:B0-----:R-:W-:-:S02]  /*7a60*/  IADD3 R14, P1, R21, R2, RZ ;  /* 0x00000002150e7210 */ /* 0x001fc40007f3e0ff */
[-C--:B------:R-:W-:Y:S02]  /*7a70*/  LEA.HI.X.SX32 R17, R19, R0.reuse, 0x1, P6 ;  /* 0x0000000013117211 */ /* 0x080fe400030f0eff */
[----:B------:R-:W-:Y:S02]  /*7a80*/  LEA.HI.X.SX32 R15, R21, R0, 0x1, P1 ;  /* 0x00000000150f7211 */ /* 0x000fe400008f0eff */
[----:B------:R-:W-:Y:S02]  /*7a90*/  IADD3 R2, P6, R23, R2, RZ ;  /* 0x0000000217027210 */ /* 0x000fe40007fde0ff */
[----:B------:R-:W-:Y:S02]  /*7aa0*/  ISETP.LT.AND P1, PT, R3, UR7, !P0 ;  /* 0x0000000703007c0c */ /* 0x000fe4000c721270 */
[----:B------:R-:W-:Y:S02]  /*7ab0*/  ISETP.LT.AND P0, PT, R97, UR7, !P0 ;  /* 0x0000000761007c0c */ /* 0x000fe4000c701270 */
[----:B------:R-:W-:-:S02]  /*7ac0*/  LEA.HI.X.SX32 R3, R23, R0, 0x1, P6 ;  /* 0x0000000017037211 */ /* 0x000fc400030f0eff */
[C---:B------:R-:W-:Y:S02]  /*7ad0*/  PRMT R25, R9.reuse, 0x7772, RZ ;  /* 0x0000777209197816 */ /* 0x040fe400000000ff */
[----:B------:R-:W-:Y:S02]  /*7ae0*/  PRMT R23, R9, 0x7773, RZ ;  /* 0x0000777309177816 */ /* 0x000fe400000000ff */
[C---:B------:R-:W-:Y:S01]  /*7af0*/  PRMT R21, R10.reuse, 0x7772, RZ ;  /* 0x000077720a157816 */ /* 0x040fe200000000ff */
[----:B------:R0:W-:Y:S01]  /*7b00*/  @P5 STG.E.U8 desc[UR30][R4.64], R25 ;  /* 0x0000001904005986 */ /* 0x0001e2000c10111e */
[----:B------:R-:W-:Y:S02]  /*7b10*/  PRMT R19, R10, 0x7773, RZ ;  /* 0x000077730a137816 */ /* 0x000fe400000000ff */
[C---:B------:R-:W-:Y:S01]  /*7b20*/  PRMT R9, R11.reuse, 0x7773, RZ ;  /* 0x000077730b097816 */ /* 0x040fe200000000ff */
[----:B------:R0:W-:Y:S01]  /*7b30*/  @P4 STG.E.U8 desc[UR30][R6.64], R23 ;  /* 0x0000001706004986 */ /* 0x0001e2000c10111e */
[----:B------:R-:W-:-:S03]  /*7b40*/  PRMT R11, R11, 0x7772, RZ ;  /* 0x000077720b0b7816 */ /* 0x000fc600000000ff */
[----:B------:R0:W-:Y:S04]  /*7b50*/  @P3 STG.E.U8 desc[UR30][R12.64], R21 ;  /* 0x000000150c003986 */ /* 0x0001e8000c10111e */
[----:B------:R0:W-:Y:S04]  /*7b60*/  @P2 STG.E.U8 desc[UR30][R16.64], R19 ;  /* 0x0000001310002986 */ /* 0x0001e8000c10111e */
[----:B------:R0:W-:Y:S01]  /*7b70*/  @P1 STG.E.U8 desc[UR30][R14.64], R11 ;  /* 0x0000000b0e001986 */ /* 0x0001e2000c10111e */
[----:B------:R-:W-:Y:S05]  /*7b80*/  @!P0 EXIT ;  /* 0x000000000000894d */ /* 0x000fea0003800000 */
[----:B------:R-:W-:Y:S01]  /*7b90*/  STG.E.U8 desc[UR30][R2.64], R9 ;  /* 0x0000000902007986 */ /* 0x000fe2000c10111e */
[----:B------:R-:W-:Y:S05]  /*7ba0*/  EXIT ;  /* 0x000000000000794d */ /* 0x000fea0003800000 */
.L_x_2:
[----:B------:R-:W-:-:S00]  /*7bb0*/  BRA `(.L_x_2) ;  /* 0xfffffffc00fc7947 */ /* 0x000fc0000383ffff */
[----:B------:R-:W-:-:S00]  /*7bc0*/  NOP ;  /* 0x0000000000007918 */ /* 0x000fc00000000000 */
        /* <DEDUP_REMOVED lines=11> */
.L_x_3:


//--------------------- .nv.shared.matmul_kernel  --------------------------
	.section	.nv.shared.matmul_kernel,"aw",@nobits
	.sectionflags	@""
	.align	16
	.zero		1024


//--------------------- .nv.shared.reserved.0     --------------------------
	.section	.nv.shared.reserved.0,"aw",@nobits
	.weak		__nv_reservedSMEM_offset_0_alias
	.size		__nv_reservedSMEM_offset_0_alias, 0, 0
	.other		__nv_reservedSMEM_offset_0_alias,@"STO_CUDA_RESERVED_SHARED STV_DEFAULT"
__nv_reservedSMEM_offset_0_alias:
	.zero		0


//--------------------- .nv.constant0.matmul_kernel --------------------------
	.section	.nv.constant0.matmul_kernel,"a",@progbits
	.sectionflags	@""
	.align	4
.nv.constant0.matmul_kernel:
	.zero		608


//--------------------- SYMBOLS --------------------------

	.type		.nv.reservedSmem.offset0,@object
	.size		.nv.reservedSmem.offset0,0x4
